//
// Generated by NVIDIA NVVM Compiler
//
// Compiler Build ID: CL-36424714
// Cuda compilation tools, release 13.0, V13.0.88
// Based on NVVM 20.0.0
//

.version 9.0
.target sm_100
.address_size 64

	// .globl	_Z11printkernelPf
.extern .func  (.param .b32 func_retval0) vprintf
(
	.param .b64 vprintf_param_0,
	.param .b64 vprintf_param_1
)
;
.global .align 1 .b8 _ZN34_INTERNAL_a41100e2_4_k_cu_66d0e81f4cuda3std3__45__cpo5beginE[1];
.global .align 1 .b8 _ZN34_INTERNAL_a41100e2_4_k_cu_66d0e81f4cuda3std3__45__cpo3endE[1];
.global .align 1 .b8 _ZN34_INTERNAL_a41100e2_4_k_cu_66d0e81f4cuda3std3__45__cpo6cbeginE[1];
.global .align 1 .b8 _ZN34_INTERNAL_a41100e2_4_k_cu_66d0e81f4cuda3std3__45__cpo4cendE[1];
.global .align 1 .b8 _ZN34_INTERNAL_a41100e2_4_k_cu_66d0e81f4cuda3std3__45__cpo6rbeginE[1];
.global .align 1 .b8 _ZN34_INTERNAL_a41100e2_4_k_cu_66d0e81f4cuda3std3__45__cpo4rendE[1];
.global .align 1 .b8 _ZN34_INTERNAL_a41100e2_4_k_cu_66d0e81f4cuda3std3__45__cpo7crbeginE[1];
.global .align 1 .b8 _ZN34_INTERNAL_a41100e2_4_k_cu_66d0e81f4cuda3std3__45__cpo5crendE[1];
.global .align 1 .b8 _ZN34_INTERNAL_a41100e2_4_k_cu_66d0e81f4cuda3std3__436_GLOBAL__N__a41100e2_4_k_cu_66d0e81f6ignoreE[1];
.global .align 1 .b8 _ZN34_INTERNAL_a41100e2_4_k_cu_66d0e81f4cuda3std3__419piecewise_constructE[1];
.global .align 1 .b8 _ZN34_INTERNAL_a41100e2_4_k_cu_66d0e81f4cuda3std3__48in_placeE[1];
.global .align 1 .b8 _ZN34_INTERNAL_a41100e2_4_k_cu_66d0e81f4cuda3std3__420unreachable_sentinelE[1];
.global .align 1 .b8 _ZN34_INTERNAL_a41100e2_4_k_cu_66d0e81f4cuda3std3__47nulloptE[1];
.global .align 1 .b8 _ZN34_INTERNAL_a41100e2_4_k_cu_66d0e81f4cuda3std3__48unexpectE[1];
.global .align 1 .b8 _ZN34_INTERNAL_a41100e2_4_k_cu_66d0e81f4cuda3std6ranges3__45__cpo4swapE[1];
.global .align 1 .b8 _ZN34_INTERNAL_a41100e2_4_k_cu_66d0e81f4cuda3std6ranges3__45__cpo9iter_moveE[1];
.global .align 1 .b8 _ZN34_INTERNAL_a41100e2_4_k_cu_66d0e81f4cuda3std6ranges3__45__cpo5beginE[1];
.global .align 1 .b8 _ZN34_INTERNAL_a41100e2_4_k_cu_66d0e81f4cuda3std6ranges3__45__cpo3endE[1];
.global .align 1 .b8 _ZN34_INTERNAL_a41100e2_4_k_cu_66d0e81f4cuda3std6ranges3__45__cpo6cbeginE[1];
.global .align 1 .b8 _ZN34_INTERNAL_a41100e2_4_k_cu_66d0e81f4cuda3std6ranges3__45__cpo4cendE[1];
.global .align 1 .b8 _ZN34_INTERNAL_a41100e2_4_k_cu_66d0e81f4cuda3std6ranges3__45__cpo7advanceE[1];
.global .align 1 .b8 _ZN34_INTERNAL_a41100e2_4_k_cu_66d0e81f4cuda3std6ranges3__45__cpo9iter_swapE[1];
.global .align 1 .b8 _ZN34_INTERNAL_a41100e2_4_k_cu_66d0e81f4cuda3std6ranges3__45__cpo4nextE[1];
.global .align 1 .b8 _ZN34_INTERNAL_a41100e2_4_k_cu_66d0e81f4cuda3std6ranges3__45__cpo4prevE[1];
.global .align 1 .b8 _ZN34_INTERNAL_a41100e2_4_k_cu_66d0e81f4cuda3std6ranges3__45__cpo4dataE[1];
.global .align 1 .b8 _ZN34_INTERNAL_a41100e2_4_k_cu_66d0e81f4cuda3std6ranges3__45__cpo5cdataE[1];
.global .align 1 .b8 _ZN34_INTERNAL_a41100e2_4_k_cu_66d0e81f4cuda3std6ranges3__45__cpo4sizeE[1];
.global .align 1 .b8 _ZN34_INTERNAL_a41100e2_4_k_cu_66d0e81f4cuda3std6ranges3__45__cpo5ssizeE[1];
.global .align 1 .b8 _ZN34_INTERNAL_a41100e2_4_k_cu_66d0e81f4cuda3std6ranges3__45__cpo8distanceE[1];
.global .align 1 .b8 _ZN34_INTERNAL_a41100e2_4_k_cu_66d0e81f6thrust24THRUST_300001_SM_1000_NS8cuda_cub3parE[1];
.global .align 1 .b8 _ZN34_INTERNAL_a41100e2_4_k_cu_66d0e81f6thrust24THRUST_300001_SM_1000_NS8cuda_cub10par_nosyncE[1];
.global .align 1 .b8 _ZN34_INTERNAL_a41100e2_4_k_cu_66d0e81f6thrust24THRUST_300001_SM_1000_NS6system6detail10sequential3seqE[1];
.global .align 1 .b8 _ZN34_INTERNAL_a41100e2_4_k_cu_66d0e81f6thrust24THRUST_300001_SM_1000_NS12placeholders2_1E[1];
.global .align 1 .b8 _ZN34_INTERNAL_a41100e2_4_k_cu_66d0e81f6thrust24THRUST_300001_SM_1000_NS12placeholders2_2E[1];
.global .align 1 .b8 _ZN34_INTERNAL_a41100e2_4_k_cu_66d0e81f6thrust24THRUST_300001_SM_1000_NS12placeholders2_3E[1];
.global .align 1 .b8 _ZN34_INTERNAL_a41100e2_4_k_cu_66d0e81f6thrust24THRUST_300001_SM_1000_NS12placeholders2_4E[1];
.global .align 1 .b8 _ZN34_INTERNAL_a41100e2_4_k_cu_66d0e81f6thrust24THRUST_300001_SM_1000_NS12placeholders2_5E[1];
.global .align 1 .b8 _ZN34_INTERNAL_a41100e2_4_k_cu_66d0e81f6thrust24THRUST_300001_SM_1000_NS12placeholders2_6E[1];
.global .align 1 .b8 _ZN34_INTERNAL_a41100e2_4_k_cu_66d0e81f6thrust24THRUST_300001_SM_1000_NS12placeholders2_7E[1];
.global .align 1 .b8 _ZN34_INTERNAL_a41100e2_4_k_cu_66d0e81f6thrust24THRUST_300001_SM_1000_NS12placeholders2_8E[1];
.global .align 1 .b8 _ZN34_INTERNAL_a41100e2_4_k_cu_66d0e81f6thrust24THRUST_300001_SM_1000_NS12placeholders2_9E[1];
.global .align 1 .b8 _ZN34_INTERNAL_a41100e2_4_k_cu_66d0e81f6thrust24THRUST_300001_SM_1000_NS12placeholders3_10E[1];
.global .align 1 .b8 _ZN34_INTERNAL_a41100e2_4_k_cu_66d0e81f6thrust24THRUST_300001_SM_1000_NS3seqE[1];
.global .align 1 .b8 $str[11] = {100, 97, 116, 97, 32, 61, 32, 37, 102, 10};

.visible .entry _Z11printkernelPf(
	.param .u64 .ptr .align 1 _Z11printkernelPf_param_0
)
{
	.local .align 8 .b8 	__local_depot0[8];
	.reg .b64 	%SP;
	.reg .b64 	%SPL;
	.reg .b32 	%r<3>;
	.reg .b32 	%f<2>;
	.reg .b64 	%rd<7>;
	.reg .b64 	%fd<2>;

	mov.u64 	%SPL, __local_depot0;
	cvta.local.u64 	%SP, %SPL;
	ld.param.u64 	%rd1, [_Z11printkernelPf_param_0];
	cvta.to.global.u64 	%rd2, %rd1;
	add.u64 	%rd3, %SP, 0;
	add.u64 	%rd4, %SPL, 0;
	ld.global.f32 	%f1, [%rd2];
	cvt.f64.f32 	%fd1, %f1;
	st.local.f64 	[%rd4], %fd1;
	mov.u64 	%rd5, $str;
	cvta.global.u64 	%rd6, %rd5;
	{ // callseq 0, 0
	.param .b64 param0;
	st.param.b64 	[param0], %rd6;
	.param .b64 param1;
	st.param.b64 	[param1], %rd3;
	.param .b32 retval0;
	call.uni (retval0), 
	vprintf, 
	(
	param0, 
	param1
	);
	ld.param.b32 	%r1, [retval0];
	} // callseq 0
	ret;

}
	// .globl	_ZN3cub18CUB_300001_SM_10006detail11EmptyKernelIvEEvv
.visible .entry _ZN3cub18CUB_300001_SM_10006detail11EmptyKernelIvEEvv()
{


	ret;

}
	// .globl	_ZN3cub18CUB_300001_SM_10006detail8for_each13static_kernelINS2_12policy_hub_t12policy_500_tEmN6thrust24THRUST_300001_SM_1000_NS8cuda_cub20__uninitialized_fill7functorINS7_10device_ptrIfEEfEEEEvT0_T1_
.visible .entry _ZN3cub18CUB_300001_SM_10006detail8for_each13static_kernelINS2_12policy_hub_t12policy_500_tEmN6thrust24THRUST_300001_SM_1000_NS8cuda_cub20__uninitialized_fill7functorINS7_10device_ptrIfEEfEEEEvT0_T1_(
	.param .u64 _ZN3cub18CUB_300001_SM_10006detail8for_each13static_kernelINS2_12policy_hub_t12policy_500_tEmN6thrust24THRUST_300001_SM_1000_NS8cuda_cub20__uninitialized_fill7functorINS7_10device_ptrIfEEfEEEEvT0_T1__param_0,
	.param .align 8 .b8 _ZN3cub18CUB_300001_SM_10006detail8for_each13static_kernelINS2_12policy_hub_t12policy_500_tEmN6thrust24THRUST_300001_SM_1000_NS8cuda_cub20__uninitialized_fill7functorINS7_10device_ptrIfEEfEEEEvT0_T1__param_1[16]
)
.maxntid 256
{
	.reg .pred 	%p<4>;
	.reg .b16 	%rs<5>;
	.reg .b32 	%r<10>;
	.reg .b32 	%f<3>;
	.reg .b64 	%rd<16>;

	ld.param.f32 	%f2, [_ZN3cub18CUB_300001_SM_10006detail8for_each13static_kernelINS2_12policy_hub_t12policy_500_tEmN6thrust24THRUST_300001_SM_1000_NS8cuda_cub20__uninitialized_fill7functorINS7_10device_ptrIfEEfEEEEvT0_T1__param_1+8];
	ld.param.u64 	%rd4, [_ZN3cub18CUB_300001_SM_10006detail8for_each13static_kernelINS2_12policy_hub_t12policy_500_tEmN6thrust24THRUST_300001_SM_1000_NS8cuda_cub20__uninitialized_fill7functorINS7_10device_ptrIfEEfEEEEvT0_T1__param_1];
	ld.param.u64 	%rd5, [_ZN3cub18CUB_300001_SM_10006detail8for_each13static_kernelINS2_12policy_hub_t12policy_500_tEmN6thrust24THRUST_300001_SM_1000_NS8cuda_cub20__uninitialized_fill7functorINS7_10device_ptrIfEEfEEEEvT0_T1__param_0];
	mov.u32 	%r7, %ctaid.x;
	mul.wide.u32 	%rd1, %r7, 512;
	sub.s64 	%rd2, %rd5, %rd1;
	setp.lt.u64 	%p1, %rd2, 512;
	@%p1 bra 	$L__BB2_2;
	mov.u32 	%r9, %tid.x;
	cvta.to.global.u64 	%rd11, %rd4;
	cvt.u64.u32 	%rd12, %r9;
	add.s64 	%rd13, %rd1, %rd12;
	shl.b64 	%rd14, %rd13, 2;
	add.s64 	%rd15, %rd11, %rd14;
	st.global.f32 	[%rd15], %f2;
	st.global.f32 	[%rd15+1024], %f2;
	bra.uni 	$L__BB2_6;
$L__BB2_2:
	cvta.to.global.u64 	%rd6, %rd4;
	mov.u32 	%r1, %tid.x;
	cvt.u64.u32 	%rd7, %r1;
	setp.le.u64 	%p2, %rd2, %rd7;
	add.s64 	%rd8, %rd1, %rd7;
	shl.b64 	%rd9, %rd8, 2;
	add.s64 	%rd3, %rd6, %rd9;
	@%p2 bra 	$L__BB2_4;
	st.global.f32 	[%rd3], %f2;
$L__BB2_4:
	add.s32 	%r8, %r1, 256;
	cvt.u64.u32 	%rd10, %r8;
	setp.le.u64 	%p3, %rd2, %rd10;
	@%p3 bra 	$L__BB2_6;
	st.global.f32 	[%rd3+1024], %f2;
$L__BB2_6:
	ret;

}
	// .globl	_ZN3cub18CUB_300001_SM_10006detail8for_each13static_kernelINS2_12policy_hub_t12policy_500_tElN6thrust24THRUST_300001_SM_1000_NS8cuda_cub10__tabulate7functorINS7_6detail15normal_iteratorINS7_10device_ptrIfEEEENS7_6system6detail7generic6detail22compute_sequence_valueIfvEElEEEEvT0_T1_
.visible .entry _ZN3cub18CUB_300001_SM_10006detail8for_each13static_kernelINS2_12policy_hub_t12policy_500_tElN6thrust24THRUST_300001_SM_1000_NS8cuda_cub10__tabulate7functorINS7_6detail15normal_iteratorINS7_10device_ptrIfEEEENS7_6system6detail7generic6detail22compute_sequence_valueIfvEElEEEEvT0_T1_(
	.param .u64 _ZN3cub18CUB_300001_SM_10006detail8for_each13static_kernelINS2_12policy_hub_t12policy_500_tElN6thrust24THRUST_300001_SM_1000_NS8cuda_cub10__tabulate7functorINS7_6detail15normal_iteratorINS7_10device_ptrIfEEEENS7_6system6detail7generic6detail22compute_sequence_valueIfvEElEEEEvT0_T1__param_0,
	.param .align 8 .b8 _ZN3cub18CUB_300001_SM_10006detail8for_each13static_kernelINS2_12policy_hub_t12policy_500_tElN6thrust24THRUST_300001_SM_1000_NS8cuda_cub10__tabulate7functorINS7_6detail15normal_iteratorINS7_10device_ptrIfEEEENS7_6system6detail7generic6detail22compute_sequence_valueIfvEElEEEEvT0_T1__param_1[16]
)
.maxntid 256
{
	.reg .pred 	%p<4>;
	.reg .b32 	%r<6>;
	.reg .b32 	%f<13>;
	.reg .b64 	%rd<21>;

	ld.param.u64 	%rd7, [_ZN3cub18CUB_300001_SM_10006detail8for_each13static_kernelINS2_12policy_hub_t12policy_500_tElN6thrust24THRUST_300001_SM_1000_NS8cuda_cub10__tabulate7functorINS7_6detail15normal_iteratorINS7_10device_ptrIfEEEENS7_6system6detail7generic6detail22compute_sequence_valueIfvEElEEEEvT0_T1__param_1];
	ld.param.u64 	%rd8, [_ZN3cub18CUB_300001_SM_10006detail8for_each13static_kernelINS2_12policy_hub_t12policy_500_tElN6thrust24THRUST_300001_SM_1000_NS8cuda_cub10__tabulate7functorINS7_6detail15normal_iteratorINS7_10device_ptrIfEEEENS7_6system6detail7generic6detail22compute_sequence_valueIfvEElEEEEvT0_T1__param_0];
	ld.param.v2.f32 	{%f3, %f4}, [_ZN3cub18CUB_300001_SM_10006detail8for_each13static_kernelINS2_12policy_hub_t12policy_500_tElN6thrust24THRUST_300001_SM_1000_NS8cuda_cub10__tabulate7functorINS7_6detail15normal_iteratorINS7_10device_ptrIfEEEENS7_6system6detail7generic6detail22compute_sequence_valueIfvEElEEEEvT0_T1__param_1+8];
	mov.u32 	%r1, %ctaid.x;
	mul.wide.u32 	%rd1, %r1, 512;
	sub.s64 	%rd2, %rd8, %rd1;
	setp.lt.s64 	%p1, %rd2, 512;
	@%p1 bra 	$L__BB3_2;
	mov.u32 	%r5, %tid.x;
	cvta.to.global.u64 	%rd15, %rd7;
	cvt.u64.u32 	%rd16, %r5;
	add.s64 	%rd17, %rd1, %rd16;
	cvt.rn.f32.u64 	%f9, %rd17;
	fma.rn.f32 	%f10, %f4, %f9, %f3;
	shl.b64 	%rd18, %rd17, 2;
	add.s64 	%rd19, %rd15, %rd18;
	st.global.f32 	[%rd19], %f10;
	add.s64 	%rd20, %rd17, 256;
	cvt.rn.f32.u64 	%f11, %rd20;
	fma.rn.f32 	%f12, %f4, %f11, %f3;
	st.global.f32 	[%rd19+1024], %f12;
	bra.uni 	$L__BB3_6;
$L__BB3_2:
	cvta.to.global.u64 	%rd3, %rd7;
	mov.u32 	%r2, %tid.x;
	cvt.s64.s32 	%rd4, %rd2;
	cvt.u64.u32 	%rd5, %r2;
	setp.le.s64 	%p2, %rd4, %rd5;
	@%p2 bra 	$L__BB3_4;
	add.s64 	%rd9, %rd1, %rd5;
	cvt.rn.f32.u64 	%f5, %rd9;
	fma.rn.f32 	%f6, %f4, %f5, %f3;
	shl.b64 	%rd10, %rd9, 2;
	add.s64 	%rd11, %rd3, %rd10;
	st.global.f32 	[%rd11], %f6;
$L__BB3_4:
	cvt.u32.u64 	%r3, %rd5;
	add.s32 	%r4, %r3, 256;
	cvt.u64.u32 	%rd6, %r4;
	setp.le.s64 	%p3, %rd4, %rd6;
	@%p3 bra 	$L__BB3_6;
	add.s64 	%rd12, %rd1, %rd6;
	shl.b64 	%rd13, %rd12, 2;
	cvt.rn.f32.u64 	%f7, %rd12;
	fma.rn.f32 	%f8, %f4, %f7, %f3;
	add.s64 	%rd14, %rd13, %rd3;
	st.global.f32 	[%rd14], %f8;
$L__BB3_6:
	ret;

}


// ===== COMPILED SASS (sm_100) =====

	.target	sm_100

	.elftype	@"ET_EXEC"


//--------------------- .note.nv.tkinfo           --------------------------
	.section	.note.nv.tkinfo,"",@"SHT_NOTE"
	.sectionflags	@"SHF_NOTE_NV_TKINFO"
	.tkinfo
        /*0018*/ 	.word	0x00000002
        /*0030*/ 	.string	""
        /*0030*/ 	.string	"ptxas"
        /*0030*/ 	.string	"Cuda compilation tools, release 13.0, V13.0.88"
        /*0030*/ 	.string	"Build cuda_13.0.r13.0/compiler.36424714_0"
        /*0030*/ 	.string	"-arch sm_100 -m 64 "



//--------------------- .note.nv.cuinfo           --------------------------
	.section	.note.nv.cuinfo,"",@"SHT_NOTE"
	.sectionflags	@"SHF_NOTE_NV_CUINFO"
        /*0018*/ 	.short	0x0002
        /*001a*/ 	.short	0x0064
        /*001c*/ 	.short	0x0082
	.zero		2


//--------------------- .nv.info                  --------------------------
	.section	.nv.info,"",@"SHT_CUDA_INFO"
	.align	4


	//----- nvinfo : EIATTR_REGCOUNT
	.align		4
        /*0000*/ 	.byte	0x04, 0x2f
        /*0002*/ 	.short	(.L_45 - .L_44)
	.align		4
.L_44:
        /*0004*/ 	.word	index@(_Z11printkernelPf)
        /*0008*/ 	.word	0x00000018


	//----- nvinfo : EIATTR_FRAME_SIZE
	.align		4
.L_45:
        /*000c*/ 	.byte	0x04, 0x11
        /*000e*/ 	.short	(.L_47 - .L_46)
	.align		4
.L_46:
        /*0010*/ 	.word	index@(_Z11printkernelPf)
        /*0014*/ 	.word	0x00000008


	//----- nvinfo : EIATTR_REGCOUNT
	.align		4
.L_47:
        /*0018*/ 	.byte	0x04, 0x2f
        /*001a*/ 	.short	(.L_49 - .L_48)
	.align		4
.L_48:
        /*001c*/ 	.word	index@(_ZN3cub18CUB_300001_SM_10006detail11EmptyKernelIvEEvv)
        /*0020*/ 	.word	0x00000004


	//----- nvinfo : EIATTR_FRAME_SIZE
	.align		4
.L_49:
        /*0024*/ 	.byte	0x04, 0x11
        /*0026*/ 	.short	(.L_51 - .L_50)
	.align		4
.L_50:
        /*0028*/ 	.word	index@(_ZN3cub18CUB_300001_SM_10006detail11EmptyKernelIvEEvv)
        /*002c*/ 	.word	0x00000000


	//----- nvinfo : EIATTR_REGCOUNT
	.align		4
.L_51:
        /*0030*/ 	.byte	0x04, 0x2f
        /*0032*/ 	.short	(.L_53 - .L_52)
	.align		4
.L_52:
        /*0034*/ 	.word	index@(_ZN3cub18CUB_300001_SM_10006detail8for_each13static_kernelINS2_12policy_hub_t12policy_500_tEmN6thrust24THRUST_300001_SM_1000_NS8cuda_cub20__uninitialized_fill7functorINS7_10device_ptrIfEEfEEEEvT0_T1_)
        /*0038*/ 	.word	0x00000008


	//----- nvinfo : EIATTR_FRAME_SIZE
	.align		4
.L_53:
        /*003c*/ 	.byte	0x04, 0x11
        /*003e*/ 	.short	(.L_55 - .L_54)
	.align		4
.L_54:
        /*0040*/ 	.word	index@(_ZN3cub18CUB_300001_SM_10006detail8for_each13static_kernelINS2_12policy_hub_t12policy_500_tEmN6thrust24THRUST_300001_SM_1000_NS8cuda_cub20__uninitialized_fill7functorINS7_10device_ptrIfEEfEEEEvT0_T1_)
        /*0044*/ 	.word	0x00000000


	//----- nvinfo : EIATTR_REGCOUNT
	.align		4
.L_55:
        /*0048*/ 	.byte	0x04, 0x2f
        /*004a*/ 	.short	(.L_57 - .L_56)
	.align		4
.L_56:
        /*004c*/ 	.word	index@(_ZN3cub18CUB_300001_SM_10006detail8for_each13static_kernelINS2_12policy_hub_t12policy_500_tElN6thrust24THRUST_300001_SM_1000_NS8cuda_cub10__tabulate7functorINS7_6detail15normal_iteratorINS7_10device_ptrIfEEEENS7_6system6detail7generic6detail22compute_sequence_valueIfvEElEEEEvT0_T1_)
        /*0050*/ 	.word	0x0000000e


	//----- nvinfo : EIATTR_FRAME_SIZE
	.align		4
.L_57:
        /*0054*/ 	.byte	0x04, 0x11
        /*0056*/ 	.short	(.L_59 - .L_58)
	.align		4
.L_58:
        /*0058*/ 	.word	index@(_ZN3cub18CUB_300001_SM_10006detail8for_each13static_kernelINS2_12policy_hub_t12policy_500_tElN6thrust24THRUST_300001_SM_1000_NS8cuda_cub10__tabulate7functorINS7_6detail15normal_iteratorINS7_10device_ptrIfEEEENS7_6system6detail7generic6detail22compute_sequence_valueIfvEElEEEEvT0_T1_)
        /*005c*/ 	.word	0x00000000


	//----- nvinfo : EIATTR_MIN_STACK_SIZE
	.align		4
.L_59:
        /*0060*/ 	.byte	0x04, 0x12
        /*0062*/ 	.short	(.L_61 - .L_60)
	.align		4
.L_60:
        /*0064*/ 	.word	index@(_ZN3cub18CUB_300001_SM_10006detail8for_each13static_kernelINS2_12policy_hub_t12policy_500_tElN6thrust24THRUST_300001_SM_1000_NS8cuda_cub10__tabulate7functorINS7_6detail15normal_iteratorINS7_10device_ptrIfEEEENS7_6system6detail7generic6detail22compute_sequence_valueIfvEElEEEEvT0_T1_)
        /*0068*/ 	.word	0x00000000


	//----- nvinfo : EIATTR_MIN_STACK_SIZE
	.align		4
.L_61:
        /*006c*/ 	.byte	0x04, 0x12
        /*006e*/ 	.short	(.L_63 - .L_62)
	.align		4
.L_62:
        /*0070*/ 	.word	index@(_ZN3cub18CUB_300001_SM_10006detail8for_each13static_kernelINS2_12policy_hub_t12policy_500_tEmN6thrust24THRUST_300001_SM_1000_NS8cuda_cub20__uninitialized_fill7functorINS7_10device_ptrIfEEfEEEEvT0_T1_)
        /*0074*/ 	.word	0x00000000


	//----- nvinfo : EIATTR_MIN_STACK_SIZE
	.align		4
.L_63:
        /*0078*/ 	.byte	0x04, 0x12
        /*007a*/ 	.short	(.L_65 - .L_64)
	.align		4
.L_64:
        /*007c*/ 	.word	index@(_ZN3cub18CUB_300001_SM_10006detail11EmptyKernelIvEEvv)
        /*0080*/ 	.word	0x00000000


	//----- nvinfo : EIATTR_MIN_STACK_SIZE
	.align		4
.L_65:
        /*0084*/ 	.byte	0x04, 0x12
        /*0086*/ 	.short	(.L_67 - .L_66)
	.align		4
.L_66:
        /*0088*/ 	.word	index@(_Z11printkernelPf)
        /*008c*/ 	.word	0x00000008
.L_67:


//--------------------- .nv.compat                --------------------------
	.section	.nv.compat,"",@"SHT_CUDA_COMPAT_INFO"
	.align	4
        /*0000*/ 	.byte	0x02, 0x09, 0x00, 0x00, 0x02, 0x02, 0x01, 0x00, 0x02, 0x05, 0x05, 0x00, 0x03, 0x07, 0x01, 0x01
        /*0010*/ 	.byte	0x02, 0x03, 0x00, 0x00, 0x02, 0x06, 0x01, 0x00, 0x04, 0x0b, 0x08, 0x00, 0x09, 0x00, 0x00, 0x00
        /*0020*/ 	.byte	0x00, 0x00, 0x00, 0x00


//--------------------- .nv.info._ZN3cub18CUB_300001_SM_10006detail8for_each13static_kernelINS2_12policy_hub_t12policy_500_tElN6thrust24THRUST_300001_SM_1000_NS8cuda_cub10__tabulate7functorINS7_6detail15normal_iteratorINS7_10device_ptrIfEEEENS7_6system6detail7generic6detail22compute_sequence_valueIfvEElEEEEvT0_T1_ --------------------------
	.section	.nv.info._ZN3cub18CUB_300001_SM_10006detail8for_each13static_kernelINS2_12policy_hub_t12policy_500_tElN6thrust24THRUST_300001_SM_1000_NS8cuda_cub10__tabulate7functorINS7_6detail15normal_iteratorINS7_10device_ptrIfEEEENS7_6system6detail7generic6detail22compute_sequence_valueIfvEElEEEEvT0_T1_,"",@"SHT_CUDA_INFO"
	.sectionflags	@""
	.align	4


	//----- nvinfo : EIATTR_CUDA_API_VERSION
	.align		4
        /*0000*/ 	.byte	0x04, 0x37
        /*0002*/ 	.short	(.L_69 - .L_68)
.L_68:
        /*0004*/ 	.word	0x00000082


	//----- nvinfo : EIATTR_KPARAM_INFO
	.align		4
.L_69:
        /*0008*/ 	.byte	0x04, 0x17
        /*000a*/ 	.short	(.L_71 - .L_70)
.L_70:
        /*000c*/ 	.word	0x00000000
        /*0010*/ 	.short	0x0001
        /*0012*/ 	.short	0x0008
        /*0014*/ 	.byte	0x00, 0xf0, 0x41, 0x00


	//----- nvinfo : EIATTR_KPARAM_INFO
	.align		4
.L_71:
        /*0018*/ 	.byte	0x04, 0x17
        /*001a*/ 	.short	(.L_73 - .L_72)
.L_72:
        /*001c*/ 	.word	0x00000000
        /*0020*/ 	.short	0x0000
        /*0022*/ 	.short	0x0000
        /*0024*/ 	.byte	0x00, 0xf0, 0x21, 0x00


	//----- nvinfo : EIATTR_SPARSE_MMA_MASK
	.align		4
.L_73:
        /*0028*/ 	.byte	0x03, 0x50
        /*002a*/ 	.short	0x0000


	//----- nvinfo : EIATTR_MAXREG_COUNT
	.align		4
        /*002c*/ 	.byte	0x03, 0x1b
        /*002e*/ 	.short	0x00ff


	//----- nvinfo : EIATTR_MERCURY_ISA_VERSION
	.align		4
        /*0030*/ 	.byte	0x03, 0x5f
        /*0032*/ 	.short	0x0101


	//----- nvinfo : EIATTR_VRC_CTA_INIT_COUNT
	.align		4
        /*0034*/ 	.byte	0x02, 0x4a
	.zero		1
	.zero		1


	//----- nvinfo : EIATTR_EXIT_INSTR_OFFSETS
	.align		4
        /*0038*/ 	.byte	0x04, 0x1c
        /*003a*/ 	.short	(.L_75 - .L_74)


	//   ....[0]....
.L_74:
        /*003c*/ 	.word	0x00000190


	//   ....[1]....
        /*0040*/ 	.word	0x000002f0


	//   ....[2]....
        /*0044*/ 	.word	0x00000390


	//----- nvinfo : EIATTR_MAX_THREADS
	.align		4
.L_75:
        /*0048*/ 	.byte	0x04, 0x05
        /*004a*/ 	.short	(.L_77 - .L_76)
.L_76:
        /*004c*/ 	.word	0x00000100
        /*0050*/ 	.word	0x00000001
        /*0054*/ 	.word	0x00000001


	//----- nvinfo : EIATTR_CRS_STACK_SIZE
	.align		4
.L_77:
        /*0058*/ 	.byte	0x04, 0x1e
        /*005a*/ 	.short	(.L_79 - .L_78)
.L_78:
        /*005c*/ 	.word	0x00000000


	//----- nvinfo : EIATTR_CBANK_PARAM_SIZE
	.align		4
.L_79:
        /*0060*/ 	.byte	0x03, 0x19
        /*0062*/ 	.short	0x0018


	//----- nvinfo : EIATTR_PARAM_CBANK
	.align		4
        /*0064*/ 	.byte	0x04, 0x0a
        /*0066*/ 	.short	(.L_81 - .L_80)
	.align		4
.L_80:
        /*0068*/ 	.word	index@(.nv.constant0._ZN3cub18CUB_300001_SM_10006detail8for_each13static_kernelINS2_12policy_hub_t12policy_500_tElN6thrust24THRUST_300001_SM_1000_NS8cuda_cub10__tabulate7functorINS7_6detail15normal_iteratorINS7_10device_ptrIfEEEENS7_6system6detail7generic6detail22compute_sequence_valueIfvEElEEEEvT0_T1_)
        /*006c*/ 	.short	0x0380
        /*006e*/ 	.short	0x0018


	//----- nvinfo : EIATTR_SW_WAR
	.align		4
.L_81:
        /*0070*/ 	.byte	0x04, 0x36
        /*0072*/ 	.short	(.L_83 - .L_82)
.L_82:
        /*0074*/ 	.word	0x00000008
.L_83:


//--------------------- .nv.info._ZN3cub18CUB_300001_SM_10006detail8for_each13static_kernelINS2_12policy_hub_t12policy_500_tEmN6thrust24THRUST_300001_SM_1000_NS8cuda_cub20__uninitialized_fill7functorINS7_10device_ptrIfEEfEEEEvT0_T1_ --------------------------
	.section	.nv.info._ZN3cub18CUB_300001_SM_10006detail8for_each13static_kernelINS2_12policy_hub_t12policy_500_tEmN6thrust24THRUST_300001_SM_1000_NS8cuda_cub20__uninitialized_fill7functorINS7_10device_ptrIfEEfEEEEvT0_T1_,"",@"SHT_CUDA_INFO"
	.sectionflags	@""
	.align	4


	//----- nvinfo : EIATTR_CUDA_API_VERSION
	.align		4
        /*0000*/ 	.byte	0x04, 0x37
        /*0002*/ 	.short	(.L_85 - .L_84)
.L_84:
        /*0004*/ 	.word	0x00000082


	//----- nvinfo : EIATTR_KPARAM_INFO
	.align		4
.L_85:
        /*0008*/ 	.byte	0x04, 0x17
        /*000a*/ 	.short	(.L_87 - .L_86)
.L_86:
        /*000c*/ 	.word	0x00000000
        /*0010*/ 	.short	0x0001
        /*0012*/ 	.short	0x0008
        /*0014*/ 	.byte	0x00, 0xf0, 0x41, 0x00


	//----- nvinfo : EIATTR_KPARAM_INFO
	.align		4
.L_87:
        /*0018*/ 	.byte	0x04, 0x17
        /*001a*/ 	.short	(.L_89 - .L_88)
.L_88:
        /*001c*/ 	.word	0x00000000
        /*0020*/ 	.short	0x0000
        /*0022*/ 	.short	0x0000
        /*0024*/ 	.byte	0x00, 0xf0, 0x21, 0x00


	//----- nvinfo : EIATTR_SPARSE_MMA_MASK
	.align		4
.L_89:
        /*0028*/ 	.byte	0x03, 0x50
        /*002a*/ 	.short	0x0000


	//----- nvinfo : EIATTR_MAXREG_COUNT
	.align		4
        /*002c*/ 	.byte	0x03, 0x1b
        /*002e*/ 	.short	0x00ff


	//----- nvinfo : EIATTR_MERCURY_ISA_VERSION
	.align		4
        /*0030*/ 	.byte	0x03, 0x5f
        /*0032*/ 	.short	0x0101


	//----- nvinfo : EIATTR_VRC_CTA_INIT_COUNT
	.align		4
        /*0034*/ 	.byte	0x02, 0x4a
	.zero		1
	.zero		1


	//----- nvinfo : EIATTR_EXIT_INSTR_OFFSETS
	.align		4
        /*0038*/ 	.byte	0x04, 0x1c
        /*003a*/ 	.short	(.L_91 - .L_90)


	//   ....[0]....
.L_90:
        /*003c*/ 	.word	0x00000130


	//   ....[1]....
        /*0040*/ 	.word	0x00000230


	//   ....[2]....
        /*0044*/ 	.word	0x00000260


	//----- nvinfo : EIATTR_MAX_THREADS
	.align		4
.L_91:
        /*0048*/ 	.byte	0x04, 0x05
        /*004a*/ 	.short	(.L_93 - .L_92)
.L_92:
        /*004c*/ 	.word	0x00000100
        /*0050*/ 	.word	0x00000001
        /*0054*/ 	.word	0x00000001


	//----- nvinfo : EIATTR_CBANK_PARAM_SIZE
	.align		4
.L_93:
        /*0058*/ 	.byte	0x03, 0x19
        /*005a*/ 	.short	0x0018


	//----- nvinfo : EIATTR_PARAM_CBANK
	.align		4
        /*005c*/ 	.byte	0x04, 0x0a
        /*005e*/ 	.short	(.L_95 - .L_94)
	.align		4
.L_94:
        /*0060*/ 	.word	index@(.nv.constant0._ZN3cub18CUB_300001_SM_10006detail8for_each13static_kernelINS2_12policy_hub_t12policy_500_tEmN6thrust24THRUST_300001_SM_1000_NS8cuda_cub20__uninitialized_fill7functorINS7_10device_ptrIfEEfEEEEvT0_T1_)
        /*0064*/ 	.short	0x0380
        /*0066*/ 	.short	0x0018


	//----- nvinfo : EIATTR_SW_WAR
	.align		4
.L_95:
        /*0068*/ 	.byte	0x04, 0x36
        /*006a*/ 	.short	(.L_97 - .L_96)
.L_96:
        /*006c*/ 	.word	0x00000008
.L_97:


//--------------------- .nv.info._ZN3cub18CUB_300001_SM_10006detail11EmptyKernelIvEEvv --------------------------
	.section	.nv.info._ZN3cub18CUB_300001_SM_10006detail11EmptyKernelIvEEvv,"",@"SHT_CUDA_INFO"
	.sectionflags	@""
	.align	4


	//----- nvinfo : EIATTR_CUDA_API_VERSION
	.align		4
        /*0000*/ 	.byte	0x04, 0x37
        /*0002*/ 	.short	(.L_99 - .L_98)
.L_98:
        /*0004*/ 	.word	0x00000082


	//----- nvinfo : EIATTR_SPARSE_MMA_MASK
	.align		4
.L_99:
        /*0008*/ 	.byte	0x03, 0x50
        /*000a*/ 	.short	0x0000


	//----- nvinfo : EIATTR_MAXREG_COUNT
	.align		4
        /*000c*/ 	.byte	0x03, 0x1b
        /*000e*/ 	.short	0x00ff


	//----- nvinfo : EIATTR_MERCURY_ISA_VERSION
	.align		4
        /*0010*/ 	.byte	0x03, 0x5f
        /*0012*/ 	.short	0x0101


	//----- nvinfo : EIATTR_VRC_CTA_INIT_COUNT
	.align		4
        /*0014*/ 	.byte	0x02, 0x4a
	.zero		1
	.zero		1


	//----- nvinfo : EIATTR_EXIT_INSTR_OFFSETS
	.align		4
        /*0018*/ 	.byte	0x04, 0x1c
        /*001a*/ 	.short	(.L_101 - .L_100)


	//   ....[0]....
.L_100:
        /*001c*/ 	.word	0x00000010


	//----- nvinfo : EIATTR_SW_WAR
	.align		4
.L_101:
        /*0020*/ 	.byte	0x04, 0x36
        /*0022*/ 	.short	(.L_103 - .L_102)
.L_102:
        /*0024*/ 	.word	0x00000008
.L_103:


//--------------------- .nv.info._Z11printkernelPf --------------------------
	.section	.nv.info._Z11printkernelPf,"",@"SHT_CUDA_INFO"
	.sectionflags	@""
	.align	4


	//----- nvinfo : EIATTR_CUDA_API_VERSION
	.align		4
        /*0000*/ 	.byte	0x04, 0x37
        /*0002*/ 	.short	(.L_105 - .L_104)
.L_104:
        /*0004*/ 	.word	0x00000082


	//----- nvinfo : EIATTR_KPARAM_INFO
	.align		4
.L_105:
        /*0008*/ 	.byte	0x04, 0x17
        /*000a*/ 	.short	(.L_107 - .L_106)
.L_106:
        /*000c*/ 	.word	0x00000000
        /*0010*/ 	.short	0x0000
        /*0012*/ 	.short	0x0000
        /*0014*/ 	.byte	0x00, 0xf5, 0x21, 0x00


	//----- nvinfo : EIATTR_SPARSE_MMA_MASK
	.align		4
.L_107:
        /*0018*/ 	.byte	0x03, 0x50
        /*001a*/ 	.short	0x0000


	//----- nvinfo : EIATTR_MAXREG_COUNT
	.align		4
        /*001c*/ 	.byte	0x03, 0x1b
        /*001e*/ 	.short	0x00ff


	//----- nvinfo : EIATTR_EXTERNS
	.align		4
        /*0020*/ 	.byte	0x04, 0x0f
        /*0022*/ 	.short	(.L_109 - .L_108)


	//   ....[0]....
	.align		4
.L_108:
        /*0024*/ 	.word	index@(vprintf)


	//----- nvinfo : EIATTR_MERCURY_ISA_VERSION
	.align		4
.L_109:
        /*0028*/ 	.byte	0x03, 0x5f
        /*002a*/ 	.short	0x0101


	//----- nvinfo : EIATTR_VRC_CTA_INIT_COUNT
	.align		4
        /*002c*/ 	.byte	0x02, 0x4a
	.zero		1
	.zero		1


	//----- nvinfo : EIATTR_SYSCALL_OFFSETS
	.align		4
        /*0030*/ 	.byte	0x04, 0x46
        /*0032*/ 	.short	(.L_111 - .L_110)


	//   ....[0]....
.L_110:
        /*0034*/ 	.word	0x00000110


	//----- nvinfo : EIATTR_EXIT_INSTR_OFFSETS
	.align		4
.L_111:
        /*0038*/ 	.byte	0x04, 0x1c
        /*003a*/ 	.short	(.L_113 - .L_112)


	//   ....[0]....
.L_112:
        /*003c*/ 	.word	0x00000120


	//----- nvinfo : EIATTR_CBANK_PARAM_SIZE
	.align		4
.L_113:
        /*0040*/ 	.byte	0x03, 0x19
        /*0042*/ 	.short	0x0008


	//----- nvinfo : EIATTR_PARAM_CBANK
	.align		4
        /*0044*/ 	.byte	0x04, 0x0a
        /*0046*/ 	.short	(.L_115 - .L_114)
	.align		4
.L_114:
        /*0048*/ 	.word	index@(.nv.constant0._Z11printkernelPf)
        /*004c*/ 	.short	0x0380
        /*004e*/ 	.short	0x0008


	//----- nvinfo : EIATTR_SW_WAR
	.align		4
.L_115:
        /*0050*/ 	.byte	0x04, 0x36
        /*0052*/ 	.short	(.L_117 - .L_116)
.L_116:
        /*0054*/ 	.word	0x00000008
.L_117:


//--------------------- .nv.callgraph             --------------------------
	.section	.nv.callgraph,"",@"SHT_CUDA_CALLGRAPH"
	.align	4
	.sectionentsize	8
	.align		4
        /*0000*/ 	.word	0x00000000
	.align		4
        /*0004*/ 	.word	0xffffffff
	.align		4
        /*0008*/ 	.word	index@(_Z11printkernelPf)
	.align		4
        /*000c*/ 	.word	index@(vprintf)
	.align		4
        /*0010*/ 	.word	0x00000000
	.align		4
        /*0014*/ 	.word	0xfffffffe
	.align		4
        /*0018*/ 	.word	0x00000000
	.align		4
        /*001c*/ 	.word	0xfffffffd
	.align		4
        /*0020*/ 	.word	0x00000000
	.align		4
        /*0024*/ 	.word	0xfffffffc


//--------------------- .nv.constant4             --------------------------
	.section	.nv.constant4,"a",@progbits
	.align	8
	.align		8
.nv.constant4:
        /*0000*/ 	.dword	_ZN34_INTERNAL_a41100e2_4_k_cu_66d0e81f4cuda3std3__45__cpo5beginE
	.align		8
        /*0008*/ 	.dword	_ZN34_INTERNAL_a41100e2_4_k_cu_66d0e81f4cuda3std3__45__cpo3endE
	.align		8
        /*0010*/ 	.dword	_ZN34_INTERNAL_a41100e2_4_k_cu_66d0e81f4cuda3std3__45__cpo6cbeginE
	.align		8
        /*0018*/ 	.dword	_ZN34_INTERNAL_a41100e2_4_k_cu_66d0e81f4cuda3std3__45__cpo4cendE
	.align		8
        /*0020*/ 	.dword	_ZN34_INTERNAL_a41100e2_4_k_cu_66d0e81f4cuda3std3__45__cpo6rbeginE
	.align		8
        /*0028*/ 	.dword	_ZN34_INTERNAL_a41100e2_4_k_cu_66d0e81f4cuda3std3__45__cpo4rendE
	.align		8
        /*0030*/ 	.dword	_ZN34_INTERNAL_a41100e2_4_k_cu_66d0e81f4cuda3std3__45__cpo7crbeginE
	.align		8
        /*0038*/ 	.dword	_ZN34_INTERNAL_a41100e2_4_k_cu_66d0e81f4cuda3std3__45__cpo5crendE
	.align		8
        /*0040*/ 	.dword	_ZN34_INTERNAL_a41100e2_4_k_cu_66d0e81f4cuda3std3__436_GLOBAL__N__a41100e2_4_k_cu_66d0e81f6ignoreE
	.align		8
        /*0048*/ 	.dword	_ZN34_INTERNAL_a41100e2_4_k_cu_66d0e81f4cuda3std3__419piecewise_constructE
	.align		8
        /*0050*/ 	.dword	_ZN34_INTERNAL_a41100e2_4_k_cu_66d0e81f4cuda3std3__48in_placeE
	.align		8
        /*0058*/ 	.dword	_ZN34_INTERNAL_a41100e2_4_k_cu_66d0e81f4cuda3std3__420unreachable_sentinelE
	.align		8
        /*0060*/ 	.dword	_ZN34_INTERNAL_a41100e2_4_k_cu_66d0e81f4cuda3std3__47nulloptE
	.align		8
        /*0068*/ 	.dword	_ZN34_INTERNAL_a41100e2_4_k_cu_66d0e81f4cuda3std3__48unexpectE
	.align		8
        /*0070*/ 	.dword	_ZN34_INTERNAL_a41100e2_4_k_cu_66d0e81f4cuda3std6ranges3__45__cpo4swapE
	.align		8
        /*0078*/ 	.dword	_ZN34_INTERNAL_a41100e2_4_k_cu_66d0e81f4cuda3std6ranges3__45__cpo9iter_moveE
	.align		8
        /*0080*/ 	.dword	_ZN34_INTERNAL_a41100e2_4_k_cu_66d0e81f4cuda3std6ranges3__45__cpo5beginE
	.align		8
        /*0088*/ 	.dword	_ZN34_INTERNAL_a41100e2_4_k_cu_66d0e81f4cuda3std6ranges3__45__cpo3endE
	.align		8
        /*0090*/ 	.dword	_ZN34_INTERNAL_a41100e2_4_k_cu_66d0e81f4cuda3std6ranges3__45__cpo6cbeginE
	.align		8
        /*0098*/ 	.dword	_ZN34_INTERNAL_a41100e2_4_k_cu_66d0e81f4cuda3std6ranges3__45__cpo4cendE
	.align		8
        /*00a0*/ 	.dword	_ZN34_INTERNAL_a41100e2_4_k_cu_66d0e81f4cuda3std6ranges3__45__cpo7advanceE
	.align		8
        /*00a8*/ 	.dword	_ZN34_INTERNAL_a41100e2_4_k_cu_66d0e81f4cuda3std6ranges3__45__cpo9iter_swapE
	.align		8
        /*00b0*/ 	.dword	_ZN34_INTERNAL_a41100e2_4_k_cu_66d0e81f4cuda3std6ranges3__45__cpo4nextE
	.align		8
        /*00b8*/ 	.dword	_ZN34_INTERNAL_a41100e2_4_k_cu_66d0e81f4cuda3std6ranges3__45__cpo4prevE
	.align		8
        /*00c0*/ 	.dword	_ZN34_INTERNAL_a41100e2_4_k_cu_66d0e81f4cuda3std6ranges3__45__cpo4dataE
	.align		8
        /*00c8*/ 	.dword	_ZN34_INTERNAL_a41100e2_4_k_cu_66d0e81f4cuda3std6ranges3__45__cpo5cdataE
	.align		8
        /*00d0*/ 	.dword	_ZN34_INTERNAL_a41100e2_4_k_cu_66d0e81f4cuda3std6ranges3__45__cpo4sizeE
	.align		8
        /*00d8*/ 	.dword	_ZN34_INTERNAL_a41100e2_4_k_cu_66d0e81f4cuda3std6ranges3__45__cpo5ssizeE
	.align		8
        /*00e0*/ 	.dword	_ZN34_INTERNAL_a41100e2_4_k_cu_66d0e81f4cuda3std6ranges3__45__cpo8distanceE
	.align		8
        /*00e8*/ 	.dword	_ZN34_INTERNAL_a41100e2_4_k_cu_66d0e81f6thrust24THRUST_300001_SM_1000_NS8cuda_cub3parE
	.align		8
        /*00f0*/ 	.dword	_ZN34_INTERNAL_a41100e2_4_k_cu_66d0e81f6thrust24THRUST_300001_SM_1000_NS8cuda_cub10par_nosyncE
	.align		8
        /*00f8*/ 	.dword	_ZN34_INTERNAL_a41100e2_4_k_cu_66d0e81f6thrust24THRUST_300001_SM_1000_NS6system6detail10sequential3seqE
	.align		8
        /*0100*/ 	.dword	_ZN34_INTERNAL_a41100e2_4_k_cu_66d0e81f6thrust24THRUST_300001_SM_1000_NS12placeholders2_1E
	.align		8
        /*0108*/ 	.dword	_ZN34_INTERNAL_a41100e2_4_k_cu_66d0e81f6thrust24THRUST_300001_SM_1000_NS12placeholders2_2E
	.align		8
        /*0110*/ 	.dword	_ZN34_INTERNAL_a41100e2_4_k_cu_66d0e81f6thrust24THRUST_300001_SM_1000_NS12placeholders2_3E
	.align		8
        /*0118*/ 	.dword	_ZN34_INTERNAL_a41100e2_4_k_cu_66d0e81f6thrust24THRUST_300001_SM_1000_NS12placeholders2_4E
	.align		8
        /*0120*/ 	.dword	_ZN34_INTERNAL_a41100e2_4_k_cu_66d0e81f6thrust24THRUST_300001_SM_1000_NS12placeholders2_5E
	.align		8
        /*0128*/ 	.dword	_ZN34_INTERNAL_a41100e2_4_k_cu_66d0e81f6thrust24THRUST_300001_SM_1000_NS12placeholders2_6E
	.align		8
        /*0130*/ 	.dword	_ZN34_INTERNAL_a41100e2_4_k_cu_66d0e81f6thrust24THRUST_300001_SM_1000_NS12placeholders2_7E
	.align		8
        /*0138*/ 	.dword	_ZN34_INTERNAL_a41100e2_4_k_cu_66d0e81f6thrust24THRUST_300001_SM_1000_NS12placeholders2_8E
	.align		8
        /*0140*/ 	.dword	_ZN34_INTERNAL_a41100e2_4_k_cu_66d0e81f6thrust24THRUST_300001_SM_1000_NS12placeholders2_9E
	.align		8
        /*0148*/ 	.dword	_ZN34_INTERNAL_a41100e2_4_k_cu_66d0e81f6thrust24THRUST_300001_SM_1000_NS12placeholders3_10E
	.align		8
        /*0150*/ 	.dword	_ZN34_INTERNAL_a41100e2_4_k_cu_66d0e81f6thrust24THRUST_300001_SM_1000_NS3seqE
	.align		8
        /*0158*/ 	.dword	$str
	.align		8
        /*0160*/ 	.dword	vprintf


//--------------------- .text._ZN3cub18CUB_300001_SM_10006detail8for_each13static_kernelINS2_12policy_hub_t12policy_500_tElN6thrust24THRUST_300001_SM_1000_NS8cuda_cub10__tabulate7functorINS7_6detail15normal_iteratorINS7_10device_ptrIfEEEENS7_6system6detail7generic6detail22compute_sequence_valueIfvEElEEEEvT0_T1_ --------------------------
	.section	.text._ZN3cub18CUB_300001_SM_10006detail8for_each13static_kernelINS2_12policy_hub_t12policy_500_tElN6thrust24THRUST_300001_SM_1000_NS8cuda_cub10__tabulate7functorINS7_6detail15normal_iteratorINS7_10device_ptrIfEEEENS7_6system6detail7generic6detail22compute_sequence_valueIfvEElEEEEvT0_T1_,"ax",@progbits
	.align	128
        .global         _ZN3cub18CUB_300001_SM_10006detail8for_each13static_kernelINS2_12policy_hub_t12policy_500_tElN6thrust24THRUST_300001_SM_1000_NS8cuda_cub10__tabulate7functorINS7_6detail15normal_iteratorINS7_10device_ptrIfEEEENS7_6system6detail7generic6detail22compute_sequence_valueIfvEElEEEEvT0_T1_
        .type           _ZN3cub18CUB_300001_SM_10006detail8for_each13static_kernelINS2_12policy_hub_t12policy_500_tElN6thrust24THRUST_300001_SM_1000_NS8cuda_cub10__tabulate7functorINS7_6detail15normal_iteratorINS7_10device_ptrIfEEEENS7_6system6detail7generic6detail22compute_sequence_valueIfvEElEEEEvT0_T1_,@function
        .size           _ZN3cub18CUB_300001_SM_10006detail8for_each13static_kernelINS2_12policy_hub_t12policy_500_tElN6thrust24THRUST_300001_SM_1000_NS8cuda_cub10__tabulate7functorINS7_6detail15normal_iteratorINS7_10device_ptrIfEEEENS7_6system6detail7generic6detail22compute_sequence_valueIfvEElEEEEvT0_T1_,(.L_x_9 - _ZN3cub18CUB_300001_SM_10006detail8for_each13static_kernelINS2_12policy_hub_t12policy_500_tElN6thrust24THRUST_300001_SM_1000_NS8cuda_cub10__tabulate7functorINS7_6detail15normal_iteratorINS7_10device_ptrIfEEEENS7_6system6detail7generic6detail22compute_sequence_valueIfvEElEEEEvT0_T1_)
        .other          _ZN3cub18CUB_300001_SM_10006detail8for_each13static_kernelINS2_12policy_hub_t12policy_500_tElN6thrust24THRUST_300001_SM_1000_NS8cuda_cub10__tabulate7functorINS7_6detail15normal_iteratorINS7_10device_ptrIfEEEENS7_6system6detail7generic6detail22compute_sequence_valueIfvEElEEEEvT0_T1_,@"STO_CUDA_ENTRY STV_DEFAULT"
_ZN3cub18CUB_300001_SM_10006detail8for_each13static_kernelINS2_12policy_hub_t12policy_500_tElN6thrust24THRUST_300001_SM_1000_NS8cuda_cub10__tabulate7functorINS7_6detail15normal_iteratorINS7_10device_ptrIfEEEENS7_6system6detail7generic6detail22compute_sequence_valueIfvEElEEEEvT0_T1_:
.text._ZN3cub18CUB_300001_SM_10006detail8for_each13static_kernelINS2_12policy_hub_t12policy_500_tElN6thrust24THRUST_300001_SM_1000_NS8cuda_cub10__tabulate7functorINS7_6detail15normal_iteratorINS7_10device_ptrIfEEEENS7_6system6detail7generic6detail22compute_sequence_valueIfvEElEEEEvT0_T1_:
[----:B------:R-:W-:Y:S08]  /*0000*/  LDC R1, c[0x0][0x37c] ;  /* 0x0000df00ff017b82 */ /* 0x000ff00000000800 */
[----:B------:R-:W0:Y:S01]  /*0010*/  S2UR UR4, SR_CTAID.X ;  /* 0x00000000000479c3 */ /* 0x000e220000002500 */
[----:B------:R-:W1:Y:S01]  /*0020*/  LDCU.64 UR6, c[0x0][0x380] ;  /* 0x00007000ff0677ac */ /* 0x000e620008000a00 */
[----:B------:R-:W2:Y:S01]  /*0030*/  LDCU.64 UR8, c[0x0][0x358] ;  /* 0x00006b00ff0877ac */ /* 0x000ea20008000a00 */
[----:B0-----:R-:W-:-:S04]  /*0040*/  UIMAD.WIDE.U32 UR4, UR4, 0x200, URZ ;  /* 0x00000200040478a5 */ /* 0x001fc8000f8e00ff */
[----:B-1----:R-:W-:-:S04]  /*0050*/  UIADD3 UR6, UP0, UPT, -UR4, UR6, URZ ;  /* 0x0000000604067290 */ /* 0x002fc8000ff1e1ff */
[----:B------:R-:W-:Y:S02]  /*0060*/  UIADD3.X UR7, UPT, UPT, ~UR5, UR7, URZ, UP0, !UPT ;  /* 0x0000000705077290 */ /* 0x000fe400087fe5ff */
[----:B------:R-:W-:-:S04]  /*0070*/  UISETP.GE.U32.AND UP0, UPT, UR6, 0x200, UPT ;  /* 0x000002000600788c */ /* 0x000fc8000bf06070 */
[----:B------:R-:W-:-:S09]  /*0080*/  UISETP.GE.AND.EX UP0, UPT, UR7, URZ, UPT, UP0 ;  /* 0x000000ff0700728c */ /* 0x000fd2000bf06300 */
[----:B--2---:R-:W-:Y:S05]  /*0090*/  BRA.U !UP0, `(.L_x_0) ;  /* 0x0000000108407547 */ /* 0x004fea000b800000 */
[----:B------:R-:W0:Y:S01]  /*00a0*/  S2R R4, SR_TID.X ;  /* 0x0000000000047919 */ /* 0x000e220000002100 */
[----:B------:R-:W1:Y:S01]  /*00b0*/  LDC.64 R10, c[0x0][0x390] ;  /* 0x0000e400ff0a7b82 */ /* 0x000e620000000a00 */
[----:B------:R-:W2:Y:S01]  /*00c0*/  LDCU.64 UR10, c[0x0][0x388] ;  /* 0x00007100ff0a77ac */ /* 0x000ea20008000a00 */
[----:B0-----:R-:W-:-:S05]  /*00d0*/  IADD3 R4, P0, PT, R4, UR4, RZ ;  /* 0x0000000404047c10 */ /* 0x001fca000ff1e0ff */
[----:B------:R-:W-:Y:S01]  /*00e0*/  IMAD.X R5, RZ, RZ, UR5, P0 ;  /* 0x00000005ff057e24 */ /* 0x000fe200080e06ff */
[----:B------:R-:W-:-:S03]  /*00f0*/  IADD3 R6, P0, PT, R4, 0x100, RZ ;  /* 0x0000010004067810 */ /* 0x000fc60007f1e0ff */
[----:B------:R-:W1:Y:S02]  /*0100*/  I2F.U64 R9, R4 ;  /* 0x0000000400097312 */ /* 0x000e640000301000 */
[----:B------:R-:W-:Y:S01]  /*0110*/  IMAD.X R7, RZ, RZ, R5, P0 ;  /* 0x000000ffff077224 */ /* 0x000fe200000e0605 */
[----:B--2---:R-:W-:-:S04]  /*0120*/  LEA R2, P0, R4, UR10, 0x2 ;  /* 0x0000000a04027c11 */ /* 0x004fc8000f8010ff */
[----:B------:R-:W-:Y:S01]  /*0130*/  LEA.HI.X R3, R4, UR11, R5, 0x2, P0 ;  /* 0x0000000b04037c11 */ /* 0x000fe200080f1405 */
[----:B------:R-:W0:Y:S01]  /*0140*/  I2F.U64 R7, R6 ;  /* 0x0000000600077312 */ /* 0x000e220000301000 */
[----:B-1----:R-:W-:-:S05]  /*0150*/  FFMA R9, R9, R11, R10 ;  /* 0x0000000b09097223 */ /* 0x002fca000000000a */
[----:B------:R-:W-:Y:S01]  /*0160*/  STG.E desc[UR8][R2.64], R9 ;  /* 0x0000000902007986 */ /* 0x000fe2000c101908 */
[----:B0-----:R-:W-:-:S05]  /*0170*/  FFMA R11, R7, R11, R10 ;  /* 0x0000000b070b7223 */ /* 0x001fca000000000a */
[----:B------:R-:W-:Y:S01]  /*0180*/  STG.E desc[UR8][R2.64+0x400], R11 ;  /* 0x0004000b02007986 */ /* 0x000fe2000c101908 */
[----:B------:R-:W-:Y:S05]  /*0190*/  EXIT ;  /* 0x000000000000794d */ /* 0x000fea0003800000 */
.L_x_0:
[----:B------:R-:W0:Y:S01]  /*01a0*/  S2R R2, SR_TID.X ;  /* 0x0000000000027919 */ /* 0x000e220000002100 */
[----:B------:R-:W-:Y:S01]  /*01b0*/  USHF.R.S32.HI UR7, URZ, 0x1f, UR6 ;  /* 0x0000001fff077899 */ /* 0x000fe20008011406 */
[----:B------:R-:W-:Y:S05]  /*01c0*/  BSSY.RECONVERGENT B0, `(.L_x_1) ;  /* 0x0000012000007945 */ /* 0x000fea0003800200 */
[----:B------:R-:W-:Y:S02]  /*01d0*/  IMAD.U32 R3, RZ, RZ, UR7 ;  /* 0x00000007ff037e24 */ /* 0x000fe4000f8e00ff */
[----:B------:R-:W-:Y:S01]  /*01e0*/  IMAD.U32 R4, RZ, RZ, UR7 ;  /* 0x00000007ff047e24 */ /* 0x000fe2000f8e00ff */
[C---:B0-----:R-:W-:Y:S01]  /*01f0*/  ISETP.LT.U32.AND P0, PT, R2.reuse, UR6, PT ;  /* 0x0000000602007c0c */ /* 0x041fe2000bf01070 */
[----:B------:R-:W-:-:S03]  /*0200*/  VIADD R0, R2, 0x100 ;  /* 0x0000010002007836 */ /* 0x000fc60000000000 */
[----:B------:R-:W-:Y:S02]  /*0210*/  ISETP.GT.AND.EX P0, PT, R3, RZ, PT, P0 ;  /* 0x000000ff0300720c */ /* 0x000fe40003f04300 */
[----:B------:R-:W-:-:S04]  /*0220*/  ISETP.LT.U32.AND P1, PT, R0, UR6, PT ;  /* 0x0000000600007c0c */ /* 0x000fc8000bf21070 */
[----:B------:R-:W-:-:S07]  /*0230*/  ISETP.GT.AND.EX P1, PT, R4, RZ, PT, P1 ;  /* 0x000000ff0400720c */ /* 0x000fce0003f24310 */
[----:B------:R-:W-:Y:S06]  /*0240*/  @!P0 BRA `(.L_x_2) ;  /* 0x0000000000248947 */ /* 0x000fec0003800000 */
[----:B------:R-:W-:Y:S01]  /*0250*/  IADD3 R2, P0, PT, R2, UR4, RZ ;  /* 0x0000000402027c10 */ /* 0x000fe2000ff1e0ff */
[----:B------:R-:W0:Y:S01]  /*0260*/  LDC.64 R8, c[0x0][0x390] ;  /* 0x0000e400ff087b82 */ /* 0x000e220000000a00 */
[----:B------:R-:W1:Y:S03]  /*0270*/  LDCU.64 UR10, c[0x0][0x388] ;  /* 0x00007100ff0a77ac */ /* 0x000e660008000a00 */
[----:B------:R-:W-:-:S04]  /*0280*/  IMAD.X R3, RZ, RZ, UR5, P0 ;  /* 0x00000005ff037e24 */ /* 0x000fc800080e06ff */
[----:B------:R-:W0:Y:S01]  /*0290*/  I2F.U64 R7, R2 ;  /* 0x0000000200077312 */ /* 0x000e220000301000 */
[----:B-1----:R-:W-:-:S04]  /*02a0*/  LEA R4, P0, R2, UR10, 0x2 ;  /* 0x0000000a02047c11 */ /* 0x002fc8000f8010ff */
[----:B------:R-:W-:Y:S01]  /*02b0*/  LEA.HI.X R5, R2, UR11, R3, 0x2, P0 ;  /* 0x0000000b02057c11 */ /* 0x000fe200080f1403 */
[----:B0-----:R-:W-:-:S05]  /*02c0*/  FFMA R7, R7, R9, R8 ;  /* 0x0000000907077223 */ /* 0x001fca0000000008 */
[----:B------:R0:W-:Y:S03]  /*02d0*/  STG.E desc[UR8][R4.64], R7 ;  /* 0x0000000704007986 */ /* 0x0001e6000c101908 */
.L_x_2:
[----:B------:R-:W-:Y:S05]  /*02e0*/  BSYNC.RECONVERGENT B0 ;  /* 0x0000000000007941 */ /* 0x000fea0003800200 */
.L_x_1:
[----:B------:R-:W-:Y:S05]  /*02f0*/  @!P1 EXIT ;  /* 0x000000000000994d */ /* 0x000fea0003800000 */
[----:B------:R-:W-:Y:S01]  /*0300*/  IADD3 R2, P0, PT, R0, UR4, RZ ;  /* 0x0000000400027c10 */ /* 0x000fe2000ff1e0ff */
[----:B------:R-:W1:Y:S01]  /*0310*/  LDC.64 R8, c[0x0][0x390] ;  /* 0x0000e400ff087b82 */ /* 0x000e620000000a00 */
[----:B------:R-:W2:Y:S03]  /*0320*/  LDCU.64 UR6, c[0x0][0x388] ;  /* 0x00007100ff0677ac */ /* 0x000ea60008000a00 */
[----:B------:R-:W-:-:S04]  /*0330*/  IMAD.X R3, RZ, RZ, UR5, P0 ;  /* 0x00000005ff037e24 */ /* 0x000fc800080e06ff */
[----:B0-----:R-:W1:Y:S01]  /*0340*/  I2F.U64 R7, R2 ;  /* 0x0000000200077312 */ /* 0x001e620000301000 */
[----:B--2---:R-:W-:-:S04]  /*0350*/  LEA R4, P0, R2, UR6, 0x2 ;  /* 0x0000000602047c11 */ /* 0x004fc8000f8010ff */
[----:B------:R-:W-:Y:S01]  /*0360*/  LEA.HI.X R5, R2, UR7, R3, 0x2, P0 ;  /* 0x0000000702057c11 */ /* 0x000fe200080f1403 */
[----:B-1----:R-:W-:-:S05]  /*0370*/  FFMA R7, R7, R9, R8 ;  /* 0x0000000907077223 */ /* 0x002fca0000000008 */
[----:B------:R-:W-:Y:S01]  /*0380*/  STG.E desc[UR8][R4.64], R7 ;  /* 0x0000000704007986 */ /* 0x000fe2000c101908 */
[----:B------:R-:W-:Y:S05]  /*0390*/  EXIT ;  /* 0x000000000000794d */ /* 0x000fea0003800000 */
.L_x_3:
[----:B------:R-:W-:-:S00]  /*03a0*/  BRA `(.L_x_3) ;  /* 0xfffffffc00fc7947 */ /* 0x000fc0000383ffff */
[----:B------:R-:W-:-:S00]  /*03b0*/  NOP ;  /* 0x0000000000007918 */ /* 0x000fc00000000000 */
        /* <DEDUP_REMOVED lines=12> */
.L_x_9:


//--------------------- .text._ZN3cub18CUB_300001_SM_10006detail8for_each13static_kernelINS2_12policy_hub_t12policy_500_tEmN6thrust24THRUST_300001_SM_1000_NS8cuda_cub20__uninitialized_fill7functorINS7_10device_ptrIfEEfEEEEvT0_T1_ --------------------------
	.section	.text._ZN3cub18CUB_300001_SM_10006detail8for_each13static_kernelINS2_12policy_hub_t12policy_500_tEmN6thrust24THRUST_300001_SM_1000_NS8cuda_cub20__uninitialized_fill7functorINS7_10device_ptrIfEEfEEEEvT0_T1_,"ax",@progbits
	.align	128
        .global         _ZN3cub18CUB_300001_SM_10006detail8for_each13static_kernelINS2_12policy_hub_t12policy_500_tEmN6thrust24THRUST_300001_SM_1000_NS8cuda_cub20__uninitialized_fill7functorINS7_10device_ptrIfEEfEEEEvT0_T1_
        .type           _ZN3cub18CUB_300001_SM_10006detail8for_each13static_kernelINS2_12policy_hub_t12policy_500_tEmN6thrust24THRUST_300001_SM_1000_NS8cuda_cub20__uninitialized_fill7functorINS7_10device_ptrIfEEfEEEEvT0_T1_,@function
        .size           _ZN3cub18CUB_300001_SM_10006detail8for_each13static_kernelINS2_12policy_hub_t12policy_500_tEmN6thrust24THRUST_300001_SM_1000_NS8cuda_cub20__uninitialized_fill7functorINS7_10device_ptrIfEEfEEEEvT0_T1_,(.L_x_10 - _ZN3cub18CUB_300001_SM_10006detail8for_each13static_kernelINS2_12policy_hub_t12policy_500_tEmN6thrust24THRUST_300001_SM_1000_NS8cuda_cub20__uninitialized_fill7functorINS7_10device_ptrIfEEfEEEEvT0_T1_)
        .other          _ZN3cub18CUB_300001_SM_10006detail8for_each13static_kernelINS2_12policy_hub_t12policy_500_tEmN6thrust24THRUST_300001_SM_1000_NS8cuda_cub20__uninitialized_fill7functorINS7_10device_ptrIfEEfEEEEvT0_T1_,@"STO_CUDA_ENTRY STV_DEFAULT"
_ZN3cub18CUB_300001_SM_10006detail8for_each13static_kernelINS2_12policy_hub_t12policy_500_tEmN6thrust24THRUST_300001_SM_1000_NS8cuda_cub20__uninitialized_fill7functorINS7_10device_ptrIfEEfEEEEvT0_T1_:
.text._ZN3cub18CUB_300001_SM_10006detail8for_each13static_kernelINS2_12policy_hub_t12policy_500_tEmN6thrust24THRUST_300001_SM_1000_NS8cuda_cub20__uninitialized_fill7functorINS7_10device_ptrIfEEfEEEEvT0_T1_:
        /* <DEDUP_REMOVED lines=8> */
[----:B------:R-:W-:-:S09]  /*0080*/  UISETP.GE.U32.AND.EX UP0, UPT, UR7, URZ, UPT, UP0 ;  /* 0x000000ff0700728c */ /* 0x000fd2000bf06100 */
[----:B--2---:R-:W-:Y:S05]  /*0090*/  BRA.U !UP0, `(.L_x_4) ;  /* 0x0000000108287547 */ /* 0x004fea000b800000 */
[----:B------:R-:W0:Y:S01]  /*00a0*/  S2R R0, SR_TID.X ;  /* 0x0000000000007919 */ /* 0x000e220000002100 */
[----:B------:R-:W1:Y:S01]  /*00b0*/  LDCU.64 UR6, c[0x0][0x388] ;  /* 0x00007100ff0677ac */ /* 0x000e620008000a00 */
[----:B------:R-:W2:Y:S01]  /*00c0*/  LDC R5, c[0x0][0x390] ;  /* 0x0000e400ff057b82 */ /* 0x000ea20000000800 */
[----:B0-----:R-:W-:-:S05]  /*00d0*/  IADD3 R0, P0, PT, R0, UR4, RZ ;  /* 0x0000000400007c10 */ /* 0x001fca000ff1e0ff */
[----:B------:R-:W-:Y:S01]  /*00e0*/  IMAD.X R3, RZ, RZ, UR5, P0 ;  /* 0x00000005ff037e24 */ /* 0x000fe200080e06ff */
[----:B-1----:R-:W-:-:S04]  /*00f0*/  LEA R2, P0, R0, UR6, 0x2 ;  /* 0x0000000600027c11 */ /* 0x002fc8000f8010ff */
[----:B------:R-:W-:-:S05]  /*0100*/  LEA.HI.X R3, R0, UR7, R3, 0x2, P0 ;  /* 0x0000000700037c11 */ /* 0x000fca00080f1403 */
[----:B--2---:R-:W-:Y:S04]  /*0110*/  STG.E desc[UR8][R2.64], R5 ;  /* 0x0000000502007986 */ /* 0x004fe8000c101908 */
[----:B------:R-:W-:Y:S01]  /*0120*/  STG.E desc[UR8][R2.64+0x400], R5 ;  /* 0x0004000502007986 */ /* 0x000fe2000c101908 */
[----:B------:R-:W-:Y:S05]  /*0130*/  EXIT ;  /* 0x000000000000794d */ /* 0x000fea0003800000 */
.L_x_4:
[----:B------:R-:W0:Y:S01]  /*0140*/  S2R R0, SR_TID.X ;  /* 0x0000000000007919 */ /* 0x000e220000002100 */
[----:B------:R-:W-:Y:S01]  /*0150*/  IMAD.U32 R2, RZ, RZ, UR7 ;  /* 0x00000007ff027e24 */ /* 0x000fe2000f8e00ff */
[----:B------:R-:W1:Y:S01]  /*0160*/  LDCU.64 UR10, c[0x0][0x388] ;  /* 0x00007100ff0a77ac */ /* 0x000e620008000a00 */
[----:B------:R-:W-:Y:S01]  /*0170*/  IMAD.U32 R4, RZ, RZ, UR7 ;  /* 0x00000007ff047e24 */ /* 0x000fe2000f8e00ff */
[----:B0-----:R-:W-:-:S04]  /*0180*/  ISETP.LT.U32.AND P0, PT, R0, UR6, PT ;  /* 0x0000000600007c0c */ /* 0x001fc8000bf01070 */
[----:B------:R-:W-:Y:S01]  /*0190*/  ISETP.GT.U32.AND.EX P0, PT, R2, RZ, PT, P0 ;  /* 0x000000ff0200720c */ /* 0x000fe20003f04100 */
[C---:B------:R-:W-:Y:S01]  /*01a0*/  VIADD R2, R0.reuse, 0x100 ;  /* 0x0000010000027836 */ /* 0x040fe20000000000 */
[----:B------:R-:W-:-:S04]  /*01b0*/  IADD3 R0, P2, PT, R0, UR4, RZ ;  /* 0x0000000400007c10 */ /* 0x000fc8000ff5e0ff */
[----:B------:R-:W-:Y:S01]  /*01c0*/  ISETP.LT.U32.AND P1, PT, R2, UR6, PT ;  /* 0x0000000602007c0c */ /* 0x000fe2000bf21070 */
[----:B------:R-:W-:Y:S01]  /*01d0*/  IMAD.X R3, RZ, RZ, UR5, P2 ;  /* 0x00000005ff037e24 */ /* 0x000fe200090e06ff */
[----:B-1----:R-:W-:Y:S02]  /*01e0*/  LEA R2, P2, R0, UR10, 0x2 ;  /* 0x0000000a00027c11 */ /* 0x002fe4000f8410ff */
[----:B------:R-:W-:Y:S02]  /*01f0*/  ISETP.GT.U32.AND.EX P1, PT, R4, RZ, PT, P1 ;  /* 0x000000ff0400720c */ /* 0x000fe40003f24110 */
[----:B------:R-:W-:Y:S01]  /*0200*/  LEA.HI.X R3, R0, UR11, R3, 0x2, P2 ;  /* 0x0000000b00037c11 */ /* 0x000fe200090f1403 */
[----:B------:R-:W0:Y:S04]  /*0210*/  @P0 LDC R5, c[0x0][0x390] ;  /* 0x0000e400ff050b82 */ /* 0x000e280000000800 */
[----:B0-----:R0:W-:Y:S06]  /*0220*/  @P0 STG.E desc[UR8][R2.64], R5 ;  /* 0x0000000502000986 */ /* 0x0011ec000c101908 */
[----:B------:R-:W-:Y:S05]  /*0230*/  @!P1 EXIT ;  /* 0x000000000000994d */ /* 0x000fea0003800000 */
[----:B0-----:R-:W0:Y:S02]  /*0240*/  LDC R5, c[0x0][0x390] ;  /* 0x0000e400ff057b82 */ /* 0x001e240000000800 */
[----:B0-----:R-:W-:Y:S01]  /*0250*/  STG.E desc[UR8][R2.64+0x400], R5 ;  /* 0x0004000502007986 */ /* 0x001fe2000c101908 */
[----:B------:R-:W-:Y:S05]  /*0260*/  EXIT ;  /* 0x000000000000794d */ /* 0x000fea0003800000 */
.L_x_5:
        /* <DEDUP_REMOVED lines=9> */
.L_x_10:


//--------------------- .text._ZN3cub18CUB_300001_SM_10006detail11EmptyKernelIvEEvv --------------------------
	.section	.text._ZN3cub18CUB_300001_SM_10006detail11EmptyKernelIvEEvv,"ax",@progbits
	.align	128
        .global         _ZN3cub18CUB_300001_SM_10006detail11EmptyKernelIvEEvv
        .type           _ZN3cub18CUB_300001_SM_10006detail11EmptyKernelIvEEvv,@function
        .size           _ZN3cub18CUB_300001_SM_10006detail11EmptyKernelIvEEvv,(.L_x_11 - _ZN3cub18CUB_300001_SM_10006detail11EmptyKernelIvEEvv)
        .other          _ZN3cub18CUB_300001_SM_10006detail11EmptyKernelIvEEvv,@"STO_CUDA_ENTRY STV_DEFAULT"
_ZN3cub18CUB_300001_SM_10006detail11EmptyKernelIvEEvv:
.text._ZN3cub18CUB_300001_SM_10006detail11EmptyKernelIvEEvv:
[----:B------:R-:W-:Y:S01]  /*0000*/  LDC R1, c[0x0][0x37c] ;  /* 0x0000df00ff017b82 */ /* 0x000fe20000000800 */
[----:B------:R-:W-:Y:S05]  /*0010*/  EXIT ;  /* 0x000000000000794d */ /* 0x000fea0003800000 */
.L_x_6:
        /* <DEDUP_REMOVED lines=14> */
.L_x_11:


//--------------------- .text._Z11printkernelPf   --------------------------
	.section	.text._Z11printkernelPf,"ax",@progbits
	.align	128
        .global         _Z11printkernelPf
        .type           _Z11printkernelPf,@function
        .size           _Z11printkernelPf,(.L_x_12 - _Z11printkernelPf)
        .other          _Z11printkernelPf,@"STO_CUDA_ENTRY STV_DEFAULT"
_Z11printkernelPf:
.text._Z11printkernelPf:
[----:B------:R-:W0:Y:S08]  /*0000*/  LDC R1, c[0x0][0x37c] ;  /* 0x0000df00ff017b82 */ /* 0x000e300000000800 */
[----:B------:R-:W1:Y:S01]  /*0010*/  LDC.64 R2, c[0x0][0x380] ;  /* 0x0000e000ff027b82 */ /* 0x000e620000000a00 */
[----:B------:R-:W1:Y:S01]  /*0020*/  LDCU.64 UR4, c[0x0][0x358] ;  /* 0x00006b00ff0477ac */ /* 0x000e620008000a00 */
[----:B0-----:R-:W-:Y:S01]  /*0030*/  VIADD R1, R1, 0xfffffff8 ;  /* 0xfffffff801017836 */ /* 0x001fe20000000000 */
[----:B------:R-:W0:Y:S01]  /*0040*/  LDCU.64 UR6, c[0x4][0x158] ;  /* 0x01002b00ff0677ac */ /* 0x000e220008000a00 */
[----:B-1----:R-:W2:Y:S01]  /*0050*/  LDG.E R2, desc[UR4][R2.64] ;  /* 0x0000000402027981 */ /* 0x002ea2000c1e1900 */
[----:B------:R-:W-:Y:S01]  /*0060*/  MOV R0, 0x160 ;  /* 0x0000016000007802 */ /* 0x000fe20000000f00 */
[----:B------:R-:W1:Y:S01]  /*0070*/  LDCU UR4, c[0x0][0x2f8] ;  /* 0x00005f00ff0477ac */ /* 0x000e620008000800 */
[----:B0-----:R-:W-:Y:S01]  /*0080*/  IMAD.U32 R4, RZ, RZ, UR6 ;  /* 0x00000006ff047e24 */ /* 0x001fe2000f8e00ff */
[----:B------:R-:W-:Y:S01]  /*0090*/  MOV R5, UR7 ;  /* 0x0000000700057c02 */ /* 0x000fe20008000f00 */
[----:B------:R0:W3:Y:S01]  /*00a0*/  LDC.64 R10, c[0x4][R0] ;  /* 0x01000000000a7b82 */ /* 0x0000e20000000a00 */
[----:B------:R-:W4:Y:S01]  /*00b0*/  LDCU UR5, c[0x0][0x2fc] ;  /* 0x00005f80ff0577ac */ /* 0x000f220008000800 */
[----:B-1----:R-:W-:-:S05]  /*00c0*/  IADD3 R6, P0, PT, R1, UR4, RZ ;  /* 0x0000000401067c10 */ /* 0x002fca000ff1e0ff */
[----:B----4-:R-:W-:Y:S01]  /*00d0*/  IMAD.X R7, RZ, RZ, UR5, P0 ;  /* 0x00000005ff077e24 */ /* 0x010fe200080e06ff */
[----:B--2---:R-:W1:Y:S02]  /*00e0*/  F2F.F64.F32 R8, R2 ;  /* 0x0000000200087310 */ /* 0x004e640000201800 */
[----:B-1-3--:R0:W-:Y:S05]  /*00f0*/  STL.64 [R1], R8 ;  /* 0x0000000801007387 */ /* 0x00a1ea0000100a00 */
[----:B------:R-:W-:-:S07]  /*0100*/  LEPC R20, `(.L_x_7) ;  /* 0x000000001014794e */ /* 0x000fce0000000000 */
[----:B0-----:R-:W-:Y:S05]  /*0110*/  CALL.ABS.NOINC R10 ;  /* 0x000000000a007343 */ /* 0x001fea0003c00000 */
.L_x_7:
[----:B------:R-:W-:Y:S05]  /*0120*/  EXIT ;  /* 0x000000000000794d */ /* 0x000fea0003800000 */
.L_x_8:
        /* <DEDUP_REMOVED lines=13> */
.L_x_12:


//--------------------- .nv.global.init           --------------------------
	.section	.nv.global.init,"aw",@progbits
.nv.global.init:
	.type		$str,@object
	.size		$str,(.L_43 - $str)
$str:
        /*0000*/ 	.byte	0x64, 0x61, 0x74, 0x61, 0x20, 0x3d, 0x20, 0x25, 0x66, 0x0a, 0x00
.L_43:


//--------------------- .nv.shared.reserved.0     --------------------------
	.section	.nv.shared.reserved.0,"aw",@nobits
	.weak		__nv_reservedSMEM_offset_0_alias
	.size		__nv_reservedSMEM_offset_0_alias, 0, 64
	.other		__nv_reservedSMEM_offset_0_alias,@"STO_CUDA_RESERVED_SHARED STV_DEFAULT"
__nv_reservedSMEM_offset_0_alias:
	.zero		0
	.zero		64


//--------------------- .nv.global                --------------------------
	.section	.nv.global,"aw",@nobits
.nv.global:
	.type		_ZN34_INTERNAL_a41100e2_4_k_cu_66d0e81f6thrust24THRUST_300001_SM_1000_NS3seqE,@object
	.size		_ZN34_INTERNAL_a41100e2_4_k_cu_66d0e81f6thrust24THRUST_300001_SM_1000_NS3seqE,(_ZN34_INTERNAL_a41100e2_4_k_cu_66d0e81f4cuda3std3__48in_placeE - _ZN34_INTERNAL_a41100e2_4_k_cu_66d0e81f6thrust24THRUST_300001_SM_1000_NS3seqE)
_ZN34_INTERNAL_a41100e2_4_k_cu_66d0e81f6thrust24THRUST_300001_SM_1000_NS3seqE:
	.zero		1
	.type		_ZN34_INTERNAL_a41100e2_4_k_cu_66d0e81f4cuda3std3__48in_placeE,@object
	.size		_ZN34_INTERNAL_a41100e2_4_k_cu_66d0e81f4cuda3std3__48in_placeE,(_ZN34_INTERNAL_a41100e2_4_k_cu_66d0e81f4cuda3std6ranges3__45__cpo4sizeE - _ZN34_INTERNAL_a41100e2_4_k_cu_66d0e81f4cuda3std3__48in_placeE)
_ZN34_INTERNAL_a41100e2_4_k_cu_66d0e81f4cuda3std3__48in_placeE:
	.zero		1
	.type		_ZN34_INTERNAL_a41100e2_4_k_cu_66d0e81f4cuda3std6ranges3__45__cpo4sizeE,@object
	.size		_ZN34_INTERNAL_a41100e2_4_k_cu_66d0e81f4cuda3std6ranges3__45__cpo4sizeE,(_ZN34_INTERNAL_a41100e2_4_k_cu_66d0e81f6thrust24THRUST_300001_SM_1000_NS12placeholders2_3E - _ZN34_INTERNAL_a41100e2_4_k_cu_66d0e81f4cuda3std6ranges3__45__cpo4sizeE)
_ZN34_INTERNAL_a41100e2_4_k_cu_66d0e81f4cuda3std6ranges3__45__cpo4sizeE:
	.zero		1
	.type		_ZN34_INTERNAL_a41100e2_4_k_cu_66d0e81f6thrust24THRUST_300001_SM_1000_NS12placeholders2_3E,@object
	.size		_ZN34_INTERNAL_a41100e2_4_k_cu_66d0e81f6thrust24THRUST_300001_SM_1000_NS12placeholders2_3E,(_ZN34_INTERNAL_a41100e2_4_k_cu_66d0e81f4cuda3std3__45__cpo6cbeginE - _ZN34_INTERNAL_a41100e2_4_k_cu_66d0e81f6thrust24THRUST_300001_SM_1000_NS12placeholders2_3E)
_ZN34_INTERNAL_a41100e2_4_k_cu_66d0e81f6thrust24THRUST_300001_SM_1000_NS12placeholders2_3E:
	.zero		1
	.type		_ZN34_INTERNAL_a41100e2_4_k_cu_66d0e81f4cuda3std3__45__cpo6cbeginE,@object
	.size		_ZN34_INTERNAL_a41100e2_4_k_cu_66d0e81f4cuda3std3__45__cpo6cbeginE,(_ZN34_INTERNAL_a41100e2_4_k_cu_66d0e81f4cuda3std6ranges3__45__cpo6cbeginE - _ZN34_INTERNAL_a41100e2_4_k_cu_66d0e81f4cuda3std3__45__cpo6cbeginE)
_ZN34_INTERNAL_a41100e2_4_k_cu_66d0e81f4cuda3std3__45__cpo6cbeginE:
	.zero		1
	.type		_ZN34_INTERNAL_a41100e2_4_k_cu_66d0e81f4cuda3std6ranges3__45__cpo6cbeginE,@object
	.size		_ZN34_INTERNAL_a41100e2_4_k_cu_66d0e81f4cuda3std6ranges3__45__cpo6cbeginE,(_ZN34_INTERNAL_a41100e2_4_k_cu_66d0e81f6thrust24THRUST_300001_SM_1000_NS12placeholders2_7E - _ZN34_INTERNAL_a41100e2_4_k_cu_66d0e81f4cuda3std6ranges3__45__cpo6cbeginE)
_ZN34_INTERNAL_a41100e2_4_k_cu_66d0e81f4cuda3std6ranges3__45__cpo6cbeginE:
	.zero		1
	.type		_ZN34_INTERNAL_a41100e2_4_k_cu_66d0e81f6thrust24THRUST_300001_SM_1000_NS12placeholders2_7E,@object
	.size		_ZN34_INTERNAL_a41100e2_4_k_cu_66d0e81f6thrust24THRUST_300001_SM_1000_NS12placeholders2_7E,(_ZN34_INTERNAL_a41100e2_4_k_cu_66d0e81f4cuda3std3__45__cpo7crbeginE - _ZN34_INTERNAL_a41100e2_4_k_cu_66d0e81f6thrust24THRUST_300001_SM_1000_NS12placeholders2_7E)
_ZN34_INTERNAL_a41100e2_4_k_cu_66d0e81f6thrust24THRUST_300001_SM_1000_NS12placeholders2_7E:
	.zero		1
	.type		_ZN34_INTERNAL_a41100e2_4_k_cu_66d0e81f4cuda3std3__45__cpo7crbeginE,@object
	.size		_ZN34_INTERNAL_a41100e2_4_k_cu_66d0e81f4cuda3std3__45__cpo7crbeginE,(_ZN34_INTERNAL_a41100e2_4_k_cu_66d0e81f4cuda3std6ranges3__45__cpo4nextE - _ZN34_INTERNAL_a41100e2_4_k_cu_66d0e81f4cuda3std3__45__cpo7crbeginE)
_ZN34_INTERNAL_a41100e2_4_k_cu_66d0e81f4cuda3std3__45__cpo7crbeginE:
	.zero		1
	.type		_ZN34_INTERNAL_a41100e2_4_k_cu_66d0e81f4cuda3std6ranges3__45__cpo4nextE,@object
	.size		_ZN34_INTERNAL_a41100e2_4_k_cu_66d0e81f4cuda3std6ranges3__45__cpo4nextE,(_ZN34_INTERNAL_a41100e2_4_k_cu_66d0e81f4cuda3std6ranges3__45__cpo4swapE - _ZN34_INTERNAL_a41100e2_4_k_cu_66d0e81f4cuda3std6ranges3__45__cpo4nextE)
_ZN34_INTERNAL_a41100e2_4_k_cu_66d0e81f4cuda3std6ranges3__45__cpo4nextE:
	.zero		1
	.type		_ZN34_INTERNAL_a41100e2_4_k_cu_66d0e81f4cuda3std6ranges3__45__cpo4swapE,@object
	.size		_ZN34_INTERNAL_a41100e2_4_k_cu_66d0e81f4cuda3std6ranges3__45__cpo4swapE,(_ZN34_INTERNAL_a41100e2_4_k_cu_66d0e81f6thrust24THRUST_300001_SM_1000_NS8cuda_cub10par_nosyncE - _ZN34_INTERNAL_a41100e2_4_k_cu_66d0e81f4cuda3std6ranges3__45__cpo4swapE)
_ZN34_INTERNAL_a41100e2_4_k_cu_66d0e81f4cuda3std6ranges3__45__cpo4swapE:
	.zero		1
	.type		_ZN34_INTERNAL_a41100e2_4_k_cu_66d0e81f6thrust24THRUST_300001_SM_1000_NS8cuda_cub10par_nosyncE,@object
	.size		_ZN34_INTERNAL_a41100e2_4_k_cu_66d0e81f6thrust24THRUST_300001_SM_1000_NS8cuda_cub10par_nosyncE,(_ZN34_INTERNAL_a41100e2_4_k_cu_66d0e81f6thrust24THRUST_300001_SM_1000_NS12placeholders2_9E - _ZN34_INTERNAL_a41100e2_4_k_cu_66d0e81f6thrust24THRUST_300001_SM_1000_NS8cuda_cub10par_nosyncE)
_ZN34_INTERNAL_a41100e2_4_k_cu_66d0e81f6thrust24THRUST_300001_SM_1000_NS8cuda_cub10par_nosyncE:
	.zero		1
	.type		_ZN34_INTERNAL_a41100e2_4_k_cu_66d0e81f6thrust24THRUST_300001_SM_1000_NS12placeholders2_9E,@object
	.size		_ZN34_INTERNAL_a41100e2_4_k_cu_66d0e81f6thrust24THRUST_300001_SM_1000_NS12placeholders2_9E,(_ZN34_INTERNAL_a41100e2_4_k_cu_66d0e81f4cuda3std3__436_GLOBAL__N__a41100e2_4_k_cu_66d0e81f6ignoreE - _ZN34_INTERNAL_a41100e2_4_k_cu_66d0e81f6thrust24THRUST_300001_SM_1000_NS12placeholders2_9E)
_ZN34_INTERNAL_a41100e2_4_k_cu_66d0e81f6thrust24THRUST_300001_SM_1000_NS12placeholders2_9E:
	.zero		1
	.type		_ZN34_INTERNAL_a41100e2_4_k_cu_66d0e81f4cuda3std3__436_GLOBAL__N__a41100e2_4_k_cu_66d0e81f6ignoreE,@object
	.size		_ZN34_INTERNAL_a41100e2_4_k_cu_66d0e81f4cuda3std3__436_GLOBAL__N__a41100e2_4_k_cu_66d0e81f6ignoreE,(_ZN34_INTERNAL_a41100e2_4_k_cu_66d0e81f4cuda3std6ranges3__45__cpo4dataE - _ZN34_INTERNAL_a41100e2_4_k_cu_66d0e81f4cuda3std3__436_GLOBAL__N__a41100e2_4_k_cu_66d0e81f6ignoreE)
_ZN34_INTERNAL_a41100e2_4_k_cu_66d0e81f4cuda3std3__436_GLOBAL__N__a41100e2_4_k_cu_66d0e81f6ignoreE:
	.zero		1
	.type		_ZN34_INTERNAL_a41100e2_4_k_cu_66d0e81f4cuda3std6ranges3__45__cpo4dataE,@object
	.size		_ZN34_INTERNAL_a41100e2_4_k_cu_66d0e81f4cuda3std6ranges3__45__cpo4dataE,(_ZN34_INTERNAL_a41100e2_4_k_cu_66d0e81f6thrust24THRUST_300001_SM_1000_NS12placeholders2_1E - _ZN34_INTERNAL_a41100e2_4_k_cu_66d0e81f4cuda3std6ranges3__45__cpo4dataE)
_ZN34_INTERNAL_a41100e2_4_k_cu_66d0e81f4cuda3std6ranges3__45__cpo4dataE:
	.zero		1
	.type		_ZN34_INTERNAL_a41100e2_4_k_cu_66d0e81f6thrust24THRUST_300001_SM_1000_NS12placeholders2_1E,@object
	.size		_ZN34_INTERNAL_a41100e2_4_k_cu_66d0e81f6thrust24THRUST_300001_SM_1000_NS12placeholders2_1E,(_ZN34_INTERNAL_a41100e2_4_k_cu_66d0e81f4cuda3std3__45__cpo5beginE - _ZN34_INTERNAL_a41100e2_4_k_cu_66d0e81f6thrust24THRUST_300001_SM_1000_NS12placeholders2_1E)
_ZN34_INTERNAL_a41100e2_4_k_cu_66d0e81f6thrust24THRUST_300001_SM_1000_NS12placeholders2_1E:
	.zero		1
	.type		_ZN34_INTERNAL_a41100e2_4_k_cu_66d0e81f4cuda3std3__45__cpo5beginE,@object
	.size		_ZN34_INTERNAL_a41100e2_4_k_cu_66d0e81f4cuda3std3__45__cpo5beginE,(_ZN34_INTERNAL_a41100e2_4_k_cu_66d0e81f4cuda3std6ranges3__45__cpo5beginE - _ZN34_INTERNAL_a41100e2_4_k_cu_66d0e81f4cuda3std3__45__cpo5beginE)
_ZN34_INTERNAL_a41100e2_4_k_cu_66d0e81f4cuda3std3__45__cpo5beginE:
	.zero		1
	.type		_ZN34_INTERNAL_a41100e2_4_k_cu_66d0e81f4cuda3std6ranges3__45__cpo5beginE,@object
	.size		_ZN34_INTERNAL_a41100e2_4_k_cu_66d0e81f4cuda3std6ranges3__45__cpo5beginE,(_ZN34_INTERNAL_a41100e2_4_k_cu_66d0e81f6thrust24THRUST_300001_SM_1000_NS12placeholders2_5E - _ZN34_INTERNAL_a41100e2_4_k_cu_66d0e81f4cuda3std6ranges3__45__cpo5beginE)
_ZN34_INTERNAL_a41100e2_4_k_cu_66d0e81f4cuda3std6ranges3__45__cpo5beginE:
	.zero		1
	.type		_ZN34_INTERNAL_a41100e2_4_k_cu_66d0e81f6thrust24THRUST_300001_SM_1000_NS12placeholders2_5E,@object
	.size		_ZN34_INTERNAL_a41100e2_4_k_cu_66d0e81f6thrust24THRUST_300001_SM_1000_NS12placeholders2_5E,(_ZN34_INTERNAL_a41100e2_4_k_cu_66d0e81f4cuda3std3__45__cpo6rbeginE - _ZN34_INTERNAL_a41100e2_4_k_cu_66d0e81f6thrust24THRUST_300001_SM_1000_NS12placeholders2_5E)
_ZN34_INTERNAL_a41100e2_4_k_cu_66d0e81f6thrust24THRUST_300001_SM_1000_NS12placeholders2_5E:
	.zero		1
	.type		_ZN34_INTERNAL_a41100e2_4_k_cu_66d0e81f4cuda3std3__45__cpo6rbeginE,@object
	.size		_ZN34_INTERNAL_a41100e2_4_k_cu_66d0e81f4cuda3std3__45__cpo6rbeginE,(_ZN34_INTERNAL_a41100e2_4_k_cu_66d0e81f4cuda3std6ranges3__45__cpo7advanceE - _ZN34_INTERNAL_a41100e2_4_k_cu_66d0e81f4cuda3std3__45__cpo6rbeginE)
_ZN34_INTERNAL_a41100e2_4_k_cu_66d0e81f4cuda3std3__45__cpo6rbeginE:
	.zero		1
	.type		_ZN34_INTERNAL_a41100e2_4_k_cu_66d0e81f4cuda3std6ranges3__45__cpo7advanceE,@object
	.size		_ZN34_INTERNAL_a41100e2_4_k_cu_66d0e81f4cuda3std6ranges3__45__cpo7advanceE,(_ZN34_INTERNAL_a41100e2_4_k_cu_66d0e81f4cuda3std3__47nulloptE - _ZN34_INTERNAL_a41100e2_4_k_cu_66d0e81f4cuda3std6ranges3__45__cpo7advanceE)
_ZN34_INTERNAL_a41100e2_4_k_cu_66d0e81f4cuda3std6ranges3__45__cpo7advanceE:
	.zero		1
	.type		_ZN34_INTERNAL_a41100e2_4_k_cu_66d0e81f4cuda3std3__47nulloptE,@object
	.size		_ZN34_INTERNAL_a41100e2_4_k_cu_66d0e81f4cuda3std3__47nulloptE,(_ZN34_INTERNAL_a41100e2_4_k_cu_66d0e81f4cuda3std6ranges3__45__cpo8distanceE - _ZN34_INTERNAL_a41100e2_4_k_cu_66d0e81f4cuda3std3__47nulloptE)
_ZN34_INTERNAL_a41100e2_4_k_cu_66d0e81f4cuda3std3__47nulloptE:
	.zero		1
	.type		_ZN34_INTERNAL_a41100e2_4_k_cu_66d0e81f4cuda3std6ranges3__45__cpo8distanceE,@object
	.size		_ZN34_INTERNAL_a41100e2_4_k_cu_66d0e81f4cuda3std6ranges3__45__cpo8distanceE,(_ZN34_INTERNAL_a41100e2_4_k_cu_66d0e81f6thrust24THRUST_300001_SM_1000_NS12placeholders3_10E - _ZN34_INTERNAL_a41100e2_4_k_cu_66d0e81f4cuda3std6ranges3__45__cpo8distanceE)
_ZN34_INTERNAL_a41100e2_4_k_cu_66d0e81f4cuda3std6ranges3__45__cpo8distanceE:
	.zero		1
	.type		_ZN34_INTERNAL_a41100e2_4_k_cu_66d0e81f6thrust24THRUST_300001_SM_1000_NS12placeholders3_10E,@object
	.size		_ZN34_INTERNAL_a41100e2_4_k_cu_66d0e81f6thrust24THRUST_300001_SM_1000_NS12placeholders3_10E,(_ZN34_INTERNAL_a41100e2_4_k_cu_66d0e81f4cuda3std3__419piecewise_constructE - _ZN34_INTERNAL_a41100e2_4_k_cu_66d0e81f6thrust24THRUST_300001_SM_1000_NS12placeholders3_10E)
_ZN34_INTERNAL_a41100e2_4_k_cu_66d0e81f6thrust24THRUST_300001_SM_1000_NS12placeholders3_10E:
	.zero		1
	.type		_ZN34_INTERNAL_a41100e2_4_k_cu_66d0e81f4cuda3std3__419piecewise_constructE,@object
	.size		_ZN34_INTERNAL_a41100e2_4_k_cu_66d0e81f4cuda3std3__419piecewise_constructE,(_ZN34_INTERNAL_a41100e2_4_k_cu_66d0e81f4cuda3std6ranges3__45__cpo5cdataE - _ZN34_INTERNAL_a41100e2_4_k_cu_66d0e81f4cuda3std3__419piecewise_constructE)
_ZN34_INTERNAL_a41100e2_4_k_cu_66d0e81f4cuda3std3__419piecewise_constructE:
	.zero		1
	.type		_ZN34_INTERNAL_a41100e2_4_k_cu_66d0e81f4cuda3std6ranges3__45__cpo5cdataE,@object
	.size		_ZN34_INTERNAL_a41100e2_4_k_cu_66d0e81f4cuda3std6ranges3__45__cpo5cdataE,(_ZN34_INTERNAL_a41100e2_4_k_cu_66d0e81f6thrust24THRUST_300001_SM_1000_NS12placeholders2_2E - _ZN34_INTERNAL_a41100e2_4_k_cu_66d0e81f4cuda3std6ranges3__45__cpo5cdataE)
_ZN34_INTERNAL_a41100e2_4_k_cu_66d0e81f4cuda3std6ranges3__45__cpo5cdataE:
	.zero		1
	.type		_ZN34_INTERNAL_a41100e2_4_k_cu_66d0e81f6thrust24THRUST_300001_SM_1000_NS12placeholders2_2E,@object
	.size		_ZN34_INTERNAL_a41100e2_4_k_cu_66d0e81f6thrust24THRUST_300001_SM_1000_NS12placeholders2_2E,(_ZN34_INTERNAL_a41100e2_4_k_cu_66d0e81f4cuda3std3__45__cpo3endE - _ZN34_INTERNAL_a41100e2_4_k_cu_66d0e81f6thrust24THRUST_300001_SM_1000_NS12placeholders2_2E)
_ZN34_INTERNAL_a41100e2_4_k_cu_66d0e81f6thrust24THRUST_300001_SM_1000_NS12placeholders2_2E:
	.zero		1
	.type		_ZN34_INTERNAL_a41100e2_4_k_cu_66d0e81f4cuda3std3__45__cpo3endE,@object
	.size		_ZN34_INTERNAL_a41100e2_4_k_cu_66d0e81f4cuda3std3__45__cpo3endE,(_ZN34_INTERNAL_a41100e2_4_k_cu_66d0e81f4cuda3std6ranges3__45__cpo3endE - _ZN34_INTERNAL_a41100e2_4_k_cu_66d0e81f4cuda3std3__45__cpo3endE)
_ZN34_INTERNAL_a41100e2_4_k_cu_66d0e81f4cuda3std3__45__cpo3endE:
	.zero		1
	.type		_ZN34_INTERNAL_a41100e2_4_k_cu_66d0e81f4cuda3std6ranges3__45__cpo3endE,@object
	.size		_ZN34_INTERNAL_a41100e2_4_k_cu_66d0e81f4cuda3std6ranges3__45__cpo3endE,(_ZN34_INTERNAL_a41100e2_4_k_cu_66d0e81f6thrust24THRUST_300001_SM_1000_NS12placeholders2_6E - _ZN34_INTERNAL_a41100e2_4_k_cu_66d0e81f4cuda3std6ranges3__45__cpo3endE)
_ZN34_INTERNAL_a41100e2_4_k_cu_66d0e81f4cuda3std6ranges3__45__cpo3endE:
	.zero		1
	.type		_ZN34_INTERNAL_a41100e2_4_k_cu_66d0e81f6thrust24THRUST_300001_SM_1000_NS12placeholders2_6E,@object
	.size		_ZN34_INTERNAL_a41100e2_4_k_cu_66d0e81f6thrust24THRUST_300001_SM_1000_NS12placeholders2_6E,(_ZN34_INTERNAL_a41100e2_4_k_cu_66d0e81f4cuda3std3__45__cpo4rendE - _ZN34_INTERNAL_a41100e2_4_k_cu_66d0e81f6thrust24THRUST_300001_SM_1000_NS12placeholders2_6E)
_ZN34_INTERNAL_a41100e2_4_k_cu_66d0e81f6thrust24THRUST_300001_SM_1000_NS12placeholders2_6E:
	.zero		1
	.type		_ZN34_INTERNAL_a41100e2_4_k_cu_66d0e81f4cuda3std3__45__cpo4rendE,@object
	.size		_ZN34_INTERNAL_a41100e2_4_k_cu_66d0e81f4cuda3std3__45__cpo4rendE,(_ZN34_INTERNAL_a41100e2_4_k_cu_66d0e81f4cuda3std6ranges3__45__cpo9iter_swapE - _ZN34_INTERNAL_a41100e2_4_k_cu_66d0e81f4cuda3std3__45__cpo4rendE)
_ZN34_INTERNAL_a41100e2_4_k_cu_66d0e81f4cuda3std3__45__cpo4rendE:
	.zero		1
	.type		_ZN34_INTERNAL_a41100e2_4_k_cu_66d0e81f4cuda3std6ranges3__45__cpo9iter_swapE,@object
	.size		_ZN34_INTERNAL_a41100e2_4_k_cu_66d0e81f4cuda3std6ranges3__45__cpo9iter_swapE,(_ZN34_INTERNAL_a41100e2_4_k_cu_66d0e81f4cuda3std3__48unexpectE - _ZN34_INTERNAL_a41100e2_4_k_cu_66d0e81f4cuda3std6ranges3__45__cpo9iter_swapE)
_ZN34_INTERNAL_a41100e2_4_k_cu_66d0e81f4cuda3std6ranges3__45__cpo9iter_swapE:
	.zero		1
	.type		_ZN34_INTERNAL_a41100e2_4_k_cu_66d0e81f4cuda3std3__48unexpectE,@object
	.size		_ZN34_INTERNAL_a41100e2_4_k_cu_66d0e81f4cuda3std3__48unexpectE,(_ZN34_INTERNAL_a41100e2_4_k_cu_66d0e81f6thrust24THRUST_300001_SM_1000_NS8cuda_cub3parE - _ZN34_INTERNAL_a41100e2_4_k_cu_66d0e81f4cuda3std3__48unexpectE)
_ZN34_INTERNAL_a41100e2_4_k_cu_66d0e81f4cuda3std3__48unexpectE:
	.zero		1
	.type		_ZN34_INTERNAL_a41100e2_4_k_cu_66d0e81f6thrust24THRUST_300001_SM_1000_NS8cuda_cub3parE,@object
	.size		_ZN34_INTERNAL_a41100e2_4_k_cu_66d0e81f6thrust24THRUST_300001_SM_1000_NS8cuda_cub3parE,(_ZN34_INTERNAL_a41100e2_4_k_cu_66d0e81f6thrust24THRUST_300001_SM_1000_NS12placeholders2_4E - _ZN34_INTERNAL_a41100e2_4_k_cu_66d0e81f6thrust24THRUST_300001_SM_1000_NS8cuda_cub3parE)
_ZN34_INTERNAL_a41100e2_4_k_cu_66d0e81f6thrust24THRUST_300001_SM_1000_NS8cuda_cub3parE:
	.zero		1
	.type		_ZN34_INTERNAL_a41100e2_4_k_cu_66d0e81f6thrust24THRUST_300001_SM_1000_NS12placeholders2_4E,@object
	.size		_ZN34_INTERNAL_a41100e2_4_k_cu_66d0e81f6thrust24THRUST_300001_SM_1000_NS12placeholders2_4E,(_ZN34_INTERNAL_a41100e2_4_k_cu_66d0e81f4cuda3std3__45__cpo4cendE - _ZN34_INTERNAL_a41100e2_4_k_cu_66d0e81f6thrust24THRUST_300001_SM_1000_NS12placeholders2_4E)
_ZN34_INTERNAL_a41100e2_4_k_cu_66d0e81f6thrust24THRUST_300001_SM_1000_NS12placeholders2_4E:
	.zero		1
	.type		_ZN34_INTERNAL_a41100e2_4_k_cu_66d0e81f4cuda3std3__45__cpo4cendE,@object
	.size		_ZN34_INTERNAL_a41100e2_4_k_cu_66d0e81f4cuda3std3__45__cpo4cendE,(_ZN34_INTERNAL_a41100e2_4_k_cu_66d0e81f4cuda3std6ranges3__45__cpo4cendE - _ZN34_INTERNAL_a41100e2_4_k_cu_66d0e81f4cuda3std3__45__cpo4cendE)
_ZN34_INTERNAL_a41100e2_4_k_cu_66d0e81f4cuda3std3__45__cpo4cendE:
	.zero		1
	.type		_ZN34_INTERNAL_a41100e2_4_k_cu_66d0e81f4cuda3std6ranges3__45__cpo4cendE,@object
	.size		_ZN34_INTERNAL_a41100e2_4_k_cu_66d0e81f4cuda3std6ranges3__45__cpo4cendE,(_ZN34_INTERNAL_a41100e2_4_k_cu_66d0e81f4cuda3std3__420unreachable_sentinelE - _ZN34_INTERNAL_a41100e2_4_k_cu_66d0e81f4cuda3std6ranges3__45__cpo4cendE)
_ZN34_INTERNAL_a41100e2_4_k_cu_66d0e81f4cuda3std6ranges3__45__cpo4cendE:
	.zero		1
	.type		_ZN34_INTERNAL_a41100e2_4_k_cu_66d0e81f4cuda3std3__420unreachable_sentinelE,@object
	.size		_ZN34_INTERNAL_a41100e2_4_k_cu_66d0e81f4cuda3std3__420unreachable_sentinelE,(_ZN34_INTERNAL_a41100e2_4_k_cu_66d0e81f4cuda3std6ranges3__45__cpo5ssizeE - _ZN34_INTERNAL_a41100e2_4_k_cu_66d0e81f4cuda3std3__420unreachable_sentinelE)
_ZN34_INTERNAL_a41100e2_4_k_cu_66d0e81f4cuda3std3__420unreachable_sentinelE:
	.zero		1
	.type		_ZN34_INTERNAL_a41100e2_4_k_cu_66d0e81f4cuda3std6ranges3__45__cpo5ssizeE,@object
	.size		_ZN34_INTERNAL_a41100e2_4_k_cu_66d0e81f4cuda3std6ranges3__45__cpo5ssizeE,(_ZN34_INTERNAL_a41100e2_4_k_cu_66d0e81f6thrust24THRUST_300001_SM_1000_NS12placeholders2_8E - _ZN34_INTERNAL_a41100e2_4_k_cu_66d0e81f4cuda3std6ranges3__45__cpo5ssizeE)
_ZN34_INTERNAL_a41100e2_4_k_cu_66d0e81f4cuda3std6ranges3__45__cpo5ssizeE:
	.zero		1
	.type		_ZN34_INTERNAL_a41100e2_4_k_cu_66d0e81f6thrust24THRUST_300001_SM_1000_NS12placeholders2_8E,@object
	.size		_ZN34_INTERNAL_a41100e2_4_k_cu_66d0e81f6thrust24THRUST_300001_SM_1000_NS12placeholders2_8E,(_ZN34_INTERNAL_a41100e2_4_k_cu_66d0e81f4cuda3std3__45__cpo5crendE - _ZN34_INTERNAL_a41100e2_4_k_cu_66d0e81f6thrust24THRUST_300001_SM_1000_NS12placeholders2_8E)
_ZN34_INTERNAL_a41100e2_4_k_cu_66d0e81f6thrust24THRUST_300001_SM_1000_NS12placeholders2_8E:
	.zero		1
	.type		_ZN34_INTERNAL_a41100e2_4_k_cu_66d0e81f4cuda3std3__45__cpo5crendE,@object
	.size		_ZN34_INTERNAL_a41100e2_4_k_cu_66d0e81f4cuda3std3__45__cpo5crendE,(_ZN34_INTERNAL_a41100e2_4_k_cu_66d0e81f4cuda3std6ranges3__45__cpo4prevE - _ZN34_INTERNAL_a41100e2_4_k_cu_66d0e81f4cuda3std3__45__cpo5crendE)
_ZN34_INTERNAL_a41100e2_4_k_cu_66d0e81f4cuda3std3__45__cpo5crendE:
	.zero		1
	.type		_ZN34_INTERNAL_a41100e2_4_k_cu_66d0e81f4cuda3std6ranges3__45__cpo4prevE,@object
	.size		_ZN34_INTERNAL_a41100e2_4_k_cu_66d0e81f4cuda3std6ranges3__45__cpo4prevE,(_ZN34_INTERNAL_a41100e2_4_k_cu_66d0e81f4cuda3std6ranges3__45__cpo9iter_moveE - _ZN34_INTERNAL_a41100e2_4_k_cu_66d0e81f4cuda3std6ranges3__45__cpo4prevE)
_ZN34_INTERNAL_a41100e2_4_k_cu_66d0e81f4cuda3std6ranges3__45__cpo4prevE:
	.zero		1
	.type		_ZN34_INTERNAL_a41100e2_4_k_cu_66d0e81f4cuda3std6ranges3__45__cpo9iter_moveE,@object
	.size		_ZN34_INTERNAL_a41100e2_4_k_cu_66d0e81f4cuda3std6ranges3__45__cpo9iter_moveE,(_ZN34_INTERNAL_a41100e2_4_k_cu_66d0e81f6thrust24THRUST_300001_SM_1000_NS6system6detail10sequential3seqE - _ZN34_INTERNAL_a41100e2_4_k_cu_66d0e81f4cuda3std6ranges3__45__cpo9iter_moveE)
_ZN34_INTERNAL_a41100e2_4_k_cu_66d0e81f4cuda3std6ranges3__45__cpo9iter_moveE:
	.zero		1
	.type		_ZN34_INTERNAL_a41100e2_4_k_cu_66d0e81f6thrust24THRUST_300001_SM_1000_NS6system6detail10sequential3seqE,@object
	.size		_ZN34_INTERNAL_a41100e2_4_k_cu_66d0e81f6thrust24THRUST_300001_SM_1000_NS6system6detail10sequential3seqE,(.L_31 - _ZN34_INTERNAL_a41100e2_4_k_cu_66d0e81f6thrust24THRUST_300001_SM_1000_NS6system6detail10sequential3seqE)
_ZN34_INTERNAL_a41100e2_4_k_cu_66d0e81f6thrust24THRUST_300001_SM_1000_NS6system6detail10sequential3seqE:
	.zero		1
.L_31:


//--------------------- .nv.constant0._ZN3cub18CUB_300001_SM_10006detail8for_each13static_kernelINS2_12policy_hub_t12policy_500_tElN6thrust24THRUST_300001_SM_1000_NS8cuda_cub10__tabulate7functorINS7_6detail15normal_iteratorINS7_10device_ptrIfEEEENS7_6system6detail7generic6detail22compute_sequence_valueIfvEElEEEEvT0_T1_ --------------------------
	.section	.nv.constant0._ZN3cub18CUB_300001_SM_10006detail8for_each13static_kernelINS2_12policy_hub_t12policy_500_tElN6thrust24THRUST_300001_SM_1000_NS8cuda_cub10__tabulate7functorINS7_6detail15normal_iteratorINS7_10device_ptrIfEEEENS7_6system6detail7generic6detail22compute_sequence_valueIfvEElEEEEvT0_T1_,"a",@progbits
	.sectionflags	@""
	.align	4
.nv.constant0._ZN3cub18CUB_300001_SM_10006detail8for_each13static_kernelINS2_12policy_hub_t12policy_500_tElN6thrust24THRUST_300001_SM_1000_NS8cuda_cub10__tabulate7functorINS7_6detail15normal_iteratorINS7_10device_ptrIfEEEENS7_6system6detail7generic6detail22compute_sequence_valueIfvEElEEEEvT0_T1_:
	.zero		920


//--------------------- .nv.constant0._ZN3cub18CUB_300001_SM_10006detail8for_each13static_kernelINS2_12policy_hub_t12policy_500_tEmN6thrust24THRUST_300001_SM_1000_NS8cuda_cub20__uninitialized_fill7functorINS7_10device_ptrIfEEfEEEEvT0_T1_ --------------------------
	.section	.nv.constant0._ZN3cub18CUB_300001_SM_10006detail8for_each13static_kernelINS2_12policy_hub_t12policy_500_tEmN6thrust24THRUST_300001_SM_1000_NS8cuda_cub20__uninitialized_fill7functorINS7_10device_ptrIfEEfEEEEvT0_T1_,"a",@progbits
	.sectionflags	@""
	.align	4
.nv.constant0._ZN3cub18CUB_300001_SM_10006detail8for_each13static_kernelINS2_12policy_hub_t12policy_500_tEmN6thrust24THRUST_300001_SM_1000_NS8cuda_cub20__uninitialized_fill7functorINS7_10device_ptrIfEEfEEEEvT0_T1_:
	.zero		920


//--------------------- .nv.constant0._ZN3cub18CUB_300001_SM_10006detail11EmptyKernelIvEEvv --------------------------
	.section	.nv.constant0._ZN3cub18CUB_300001_SM_10006detail11EmptyKernelIvEEvv,"a",@progbits
	.sectionflags	@""
	.align	4
.nv.constant0._ZN3cub18CUB_300001_SM_10006detail11EmptyKernelIvEEvv:
	.zero		896


//--------------------- .nv.constant0._Z11printkernelPf --------------------------
	.section	.nv.constant0._Z11printkernelPf,"a",@progbits
	.sectionflags	@""
	.align	4
.nv.constant0._Z11printkernelPf:
	.zero		904


//--------------------- SYMBOLS --------------------------

	.type		.nv.reservedSmem.offset0,@object
	.size		.nv.reservedSmem.offset0,0x4
	.type		vprintf,@function
